//
// Generated by NVIDIA NVVM Compiler
//
// Compiler Build ID: CL-36424714
// Cuda compilation tools, release 13.0, V13.0.88
// Based on NVVM 20.0.0
//

.version 9.0
.target sm_100
.address_size 64

	// .globl	_Z31single_year_threshold_investingPdS_S_iiiidPiS_iS0_

.visible .entry _Z31single_year_threshold_investingPdS_S_iiiidPiS_iS0_(
	.param .u64 .ptr .align 1 _Z31single_year_threshold_investingPdS_S_iiiidPiS_iS0__param_0,
	.param .u64 .ptr .align 1 _Z31single_year_threshold_investingPdS_S_iiiidPiS_iS0__param_1,
	.param .u64 .ptr .align 1 _Z31single_year_threshold_investingPdS_S_iiiidPiS_iS0__param_2,
	.param .u32 _Z31single_year_threshold_investingPdS_S_iiiidPiS_iS0__param_3,
	.param .u32 _Z31single_year_threshold_investingPdS_S_iiiidPiS_iS0__param_4,
	.param .u32 _Z31single_year_threshold_investingPdS_S_iiiidPiS_iS0__param_5,
	.param .u32 _Z31single_year_threshold_investingPdS_S_iiiidPiS_iS0__param_6,
	.param .f64 _Z31single_year_threshold_investingPdS_S_iiiidPiS_iS0__param_7,
	.param .u64 .ptr .align 1 _Z31single_year_threshold_investingPdS_S_iiiidPiS_iS0__param_8,
	.param .u64 .ptr .align 1 _Z31single_year_threshold_investingPdS_S_iiiidPiS_iS0__param_9,
	.param .u32 _Z31single_year_threshold_investingPdS_S_iiiidPiS_iS0__param_10,
	.param .u64 .ptr .align 1 _Z31single_year_threshold_investingPdS_S_iiiidPiS_iS0__param_11
)
{
	.reg .pred 	%p<37>;
	.reg .b32 	%r<150>;
	.reg .b32 	%f<3>;
	.reg .b64 	%rd<49>;
	.reg .b64 	%fd<170>;

	ld.param.u64 	%rd11, [_Z31single_year_threshold_investingPdS_S_iiiidPiS_iS0__param_0];
	ld.param.u64 	%rd12, [_Z31single_year_threshold_investingPdS_S_iiiidPiS_iS0__param_1];
	ld.param.u32 	%r56, [_Z31single_year_threshold_investingPdS_S_iiiidPiS_iS0__param_3];
	ld.param.u32 	%r52, [_Z31single_year_threshold_investingPdS_S_iiiidPiS_iS0__param_4];
	ld.param.u32 	%r53, [_Z31single_year_threshold_investingPdS_S_iiiidPiS_iS0__param_5];
	ld.param.u32 	%r54, [_Z31single_year_threshold_investingPdS_S_iiiidPiS_iS0__param_6];
	ld.param.f64 	%fd44, [_Z31single_year_threshold_investingPdS_S_iiiidPiS_iS0__param_7];
	ld.param.u32 	%r55, [_Z31single_year_threshold_investingPdS_S_iiiidPiS_iS0__param_10];
	ld.param.u64 	%rd16, [_Z31single_year_threshold_investingPdS_S_iiiidPiS_iS0__param_11];
	cvta.to.global.u64 	%rd1, %rd16;
	mov.u32 	%r57, %ctaid.x;
	mov.u32 	%r58, %ntid.x;
	mov.u32 	%r59, %tid.x;
	mad.lo.s32 	%r1, %r57, %r58, %r59;
	mul.lo.s32 	%r60, %r52, %r56;
	setp.ge.s32 	%p1, %r1, %r60;
	@%p1 bra 	$L__BB0_47;
	cvta.to.global.u64 	%rd17, %rd12;
	cvta.to.global.u64 	%rd2, %rd11;
	div.s32 	%r61, %r1, %r52;
	mul.lo.s32 	%r62, %r61, %r52;
	sub.s32 	%r2, %r1, %r62;
	mul.lo.s32 	%r63, %r61, %r53;
	cvt.s64.s32 	%rd3, %r63;
	mul.wide.s32 	%rd18, %r1, 8;
	add.s64 	%rd19, %rd17, %rd18;
	ld.global.f64 	%fd1, [%rd19];
	shl.b32 	%r3, %r54, 1;
	mul.lo.s32 	%r4, %r3, %r62;
	setp.lt.s32 	%p2, %r55, 3;
	@%p2 bra 	$L__BB0_47;
	mul.hi.s32 	%r64, %r2, 1717986919;
	shr.u32 	%r65, %r64, 31;
	shr.s32 	%r66, %r64, 2;
	add.s32 	%r67, %r66, %r65;
	add.s32 	%r132, %r55, -2;
	mov.b32 	%r68, 1127219200;
	mov.b32 	%r69, -2147483648;
	mov.b64 	%fd2, {%r69, %r68};
	{
	.reg .b32 %temp; 
	mov.b64 	{%temp, %r70}, %fd44;
	}
	{
	.reg .b32 %temp; 
	mov.b64 	{%r71, %temp}, %fd44;
	}
	setp.lt.s32 	%p3, %r70, 1048576;
	mul.f64 	%fd46, %fd44, 0d4350000000000000;
	{
	.reg .b32 %temp; 
	mov.b64 	{%temp, %r72}, %fd46;
	}
	{
	.reg .b32 %temp; 
	mov.b64 	{%r73, %temp}, %fd46;
	}
	add.s32 	%r74, %r67, 1;
	min.s32 	%r6, %r54, %r74;
	selp.f64 	%fd47, %fd46, %fd44, %p3;
	selp.b32 	%r75, %r72, %r70, %p3;
	selp.b32 	%r76, %r73, %r71, %p3;
	add.s32 	%r7, %r75, -1;
	fma.rn.f64 	%fd48, %fd47, 0d7FF0000000000000, 0d7FF0000000000000;
	{
	.reg .b32 %temp; 
	mov.b64 	{%temp, %r77}, %fd47;
	}
	and.b32  	%r78, %r77, 2147483647;
	setp.eq.s32 	%p4, %r78, 0;
	selp.f64 	%fd3, 0dFFF0000000000000, %fd48, %p4;
	selp.b32 	%r79, -1077, -1023, %p3;
	shr.u32 	%r80, %r75, 20;
	add.s32 	%r8, %r79, %r80;
	and.b32  	%r81, %r75, 1048575;
	or.b32  	%r9, %r81, 1072693248;
	mov.b64 	%fd4, {%r76, %r9};
	{
	.reg .b32 %temp; 
	mov.b64 	{%r82, %temp}, %fd4;
	}
	{
	.reg .b32 %temp; 
	mov.b64 	{%temp, %r83}, %fd4;
	}
	add.s32 	%r84, %r83, -1048576;
	mov.b64 	%fd5, {%r82, %r84};
	mul.lo.s32 	%r85, %r3, %r2;
	cvt.s64.s32 	%rd20, %r85;
	cvt.s64.s32 	%rd21, %r4;
	add.s64 	%rd4, %rd21, %rd20;
	mov.f64 	%fd153, 0d0000000000000000;
	mov.f64 	%fd154, %fd153;
$L__BB0_3:
	ld.param.u64 	%rd46, [_Z31single_year_threshold_investingPdS_S_iiiidPiS_iS0__param_8];
	cvta.to.global.u64 	%rd22, %rd46;
	mul.wide.u32 	%rd23, %r132, 4;
	add.s64 	%rd24, %rd22, %rd23;
	ld.global.u32 	%r141, [%rd24];
	ld.global.u32 	%r12, [%rd24+4];
	setp.ge.s32 	%p5, %r141, %r12;
	mov.f64 	%fd157, 0d0000000000000000;
	mov.b32 	%r137, 0;
	@%p5 bra 	$L__BB0_31;
	sub.s32 	%r13, %r12, %r141;
	and.b32  	%r14, %r13, 3;
	sub.s32 	%r89, %r141, %r12;
	setp.gt.u32 	%p6, %r89, -4;
	mov.b32 	%r137, 0;
	mov.f64 	%fd157, 0d0000000000000000;
	@%p6 bra 	$L__BB0_19;
	and.b32  	%r91, %r13, -4;
	neg.s32 	%r133, %r91;
	mov.b32 	%r137, 0;
	mov.f64 	%fd157, 0d0000000000000000;
$L__BB0_6:
	ld.param.u64 	%rd47, [_Z31single_year_threshold_investingPdS_S_iiiidPiS_iS0__param_9];
	cvt.s64.s32 	%rd25, %r141;
	add.s64 	%rd26, %rd3, %rd25;
	shl.b64 	%rd27, %rd26, 3;
	add.s64 	%rd28, %rd2, %rd27;
	add.s64 	%rd5, %rd28, 16;
	mul.wide.s32 	%rd29, %r141, 4;
	add.s64 	%rd30, %rd1, %rd29;
	add.s64 	%rd6, %rd30, 8;
	mul.wide.s32 	%rd31, %r141, 8;
	cvta.to.global.u64 	%rd32, %rd47;
	add.s64 	%rd33, %rd32, %rd31;
	add.s64 	%rd7, %rd33, 16;
	ld.global.f64 	%fd53, [%rd28];
	setp.leu.f64 	%p7, %fd53, %fd1;
	@%p7 bra 	$L__BB0_9;
	ld.global.u32 	%r92, [%rd6+-8];
	setp.eq.s32 	%p8, %r92, 0;
	@%p8 bra 	$L__BB0_9;
	add.s32 	%r137, %r137, 1;
	ld.global.f64 	%fd54, [%rd7+-16];
	add.f64 	%fd157, %fd157, %fd54;
$L__BB0_9:
	ld.global.f64 	%fd55, [%rd5+-8];
	setp.leu.f64 	%p9, %fd55, %fd1;
	@%p9 bra 	$L__BB0_12;
	ld.global.u32 	%r93, [%rd6+-4];
	setp.eq.s32 	%p10, %r93, 0;
	@%p10 bra 	$L__BB0_12;
	add.s32 	%r137, %r137, 1;
	ld.global.f64 	%fd56, [%rd7+-8];
	add.f64 	%fd157, %fd157, %fd56;
$L__BB0_12:
	ld.global.f64 	%fd57, [%rd5];
	setp.leu.f64 	%p11, %fd57, %fd1;
	@%p11 bra 	$L__BB0_15;
	ld.global.u32 	%r94, [%rd6];
	setp.eq.s32 	%p12, %r94, 0;
	@%p12 bra 	$L__BB0_15;
	add.s32 	%r137, %r137, 1;
	ld.global.f64 	%fd58, [%rd7];
	add.f64 	%fd157, %fd157, %fd58;
$L__BB0_15:
	ld.global.f64 	%fd59, [%rd5+8];
	setp.leu.f64 	%p13, %fd59, %fd1;
	@%p13 bra 	$L__BB0_18;
	ld.global.u32 	%r95, [%rd6+4];
	setp.eq.s32 	%p14, %r95, 0;
	@%p14 bra 	$L__BB0_18;
	add.s32 	%r137, %r137, 1;
	ld.global.f64 	%fd60, [%rd7+8];
	add.f64 	%fd157, %fd157, %fd60;
$L__BB0_18:
	add.s32 	%r141, %r141, 4;
	add.s32 	%r133, %r133, 4;
	setp.ne.s32 	%p15, %r133, 0;
	@%p15 bra 	$L__BB0_6;
$L__BB0_19:
	setp.eq.s32 	%p16, %r14, 0;
	@%p16 bra 	$L__BB0_31;
	ld.param.u64 	%rd48, [_Z31single_year_threshold_investingPdS_S_iiiidPiS_iS0__param_9];
	cvt.s64.s32 	%rd34, %r141;
	add.s64 	%rd35, %rd34, %rd3;
	shl.b64 	%rd36, %rd35, 3;
	add.s64 	%rd8, %rd2, %rd36;
	ld.global.f64 	%fd61, [%rd8];
	setp.leu.f64 	%p17, %fd61, %fd1;
	mul.wide.s32 	%rd37, %r141, 4;
	add.s64 	%rd9, %rd1, %rd37;
	cvta.to.global.u64 	%rd38, %rd48;
	mul.wide.s32 	%rd39, %r141, 8;
	add.s64 	%rd10, %rd38, %rd39;
	@%p17 bra 	$L__BB0_23;
	ld.global.u32 	%r96, [%rd9];
	setp.eq.s32 	%p18, %r96, 0;
	@%p18 bra 	$L__BB0_23;
	add.s32 	%r137, %r137, 1;
	ld.global.f64 	%fd62, [%rd10];
	add.f64 	%fd157, %fd157, %fd62;
$L__BB0_23:
	setp.eq.s32 	%p19, %r14, 1;
	@%p19 bra 	$L__BB0_31;
	ld.global.f64 	%fd63, [%rd8+8];
	setp.leu.f64 	%p20, %fd63, %fd1;
	@%p20 bra 	$L__BB0_27;
	ld.global.u32 	%r97, [%rd9+4];
	setp.eq.s32 	%p21, %r97, 0;
	@%p21 bra 	$L__BB0_27;
	add.s32 	%r137, %r137, 1;
	ld.global.f64 	%fd64, [%rd10+8];
	add.f64 	%fd157, %fd157, %fd64;
$L__BB0_27:
	setp.eq.s32 	%p22, %r14, 2;
	@%p22 bra 	$L__BB0_31;
	ld.global.f64 	%fd65, [%rd8+16];
	setp.leu.f64 	%p23, %fd65, %fd1;
	@%p23 bra 	$L__BB0_31;
	ld.global.u32 	%r98, [%rd9+8];
	setp.eq.s32 	%p24, %r98, 0;
	@%p24 bra 	$L__BB0_31;
	add.s32 	%r137, %r137, 1;
	ld.global.f64 	%fd66, [%rd10+16];
	add.f64 	%fd157, %fd157, %fd66;
$L__BB0_31:
	setp.ne.s32 	%p25, %r137, 0;
	@%p25 bra 	$L__BB0_34;
	setp.gt.u32 	%p30, %r7, 2146435070;
	mov.f64 	%fd167, %fd3;
	mov.f64 	%fd168, %fd44;
	@%p30 bra 	$L__BB0_41;
	setp.gt.u32 	%p31, %r9, 1073127582;
	selp.f64 	%fd100, %fd5, %fd4, %p31;
	selp.u32 	%r112, 1, 0, %p31;
	add.s32 	%r113, %r8, %r112;
	add.f64 	%fd101, %fd100, 0dBFF0000000000000;
	add.f64 	%fd102, %fd100, 0d3FF0000000000000;
	rcp.approx.ftz.f64 	%fd103, %fd102;
	neg.f64 	%fd104, %fd102;
	fma.rn.f64 	%fd105, %fd104, %fd103, 0d3FF0000000000000;
	fma.rn.f64 	%fd106, %fd105, %fd105, %fd105;
	fma.rn.f64 	%fd107, %fd106, %fd103, %fd103;
	mul.f64 	%fd108, %fd101, %fd107;
	fma.rn.f64 	%fd109, %fd101, %fd107, %fd108;
	mul.f64 	%fd110, %fd109, %fd109;
	fma.rn.f64 	%fd111, %fd110, 0d3EB1380B3AE80F1E, 0d3ED0EE258B7A8B04;
	fma.rn.f64 	%fd112, %fd111, %fd110, 0d3EF3B2669F02676F;
	fma.rn.f64 	%fd113, %fd112, %fd110, 0d3F1745CBA9AB0956;
	fma.rn.f64 	%fd114, %fd113, %fd110, 0d3F3C71C72D1B5154;
	fma.rn.f64 	%fd115, %fd114, %fd110, 0d3F624924923BE72D;
	fma.rn.f64 	%fd116, %fd115, %fd110, 0d3F8999999999A3C4;
	fma.rn.f64 	%fd117, %fd116, %fd110, 0d3FB5555555555554;
	sub.f64 	%fd118, %fd101, %fd109;
	add.f64 	%fd119, %fd118, %fd118;
	neg.f64 	%fd120, %fd109;
	fma.rn.f64 	%fd121, %fd120, %fd101, %fd119;
	mul.f64 	%fd122, %fd107, %fd121;
	mul.f64 	%fd123, %fd110, %fd117;
	fma.rn.f64 	%fd124, %fd123, %fd109, %fd122;
	xor.b32  	%r114, %r113, -2147483648;
	mov.b32 	%r115, 1127219200;
	mov.b64 	%fd125, {%r114, %r115};
	sub.f64 	%fd126, %fd125, %fd2;
	fma.rn.f64 	%fd127, %fd126, 0d3FE62E42FEFA39EF, %fd109;
	fma.rn.f64 	%fd128, %fd126, 0dBFE62E42FEFA39EF, %fd127;
	sub.f64 	%fd129, %fd128, %fd109;
	sub.f64 	%fd130, %fd124, %fd129;
	fma.rn.f64 	%fd131, %fd126, 0d3C7ABC9E3B39803F, %fd130;
	add.f64 	%fd167, %fd127, %fd131;
	mov.f64 	%fd168, %fd44;
	bra.uni 	$L__BB0_41;
$L__BB0_34:
	cvt.rn.f64.s32 	%fd67, %r137;
	div.rn.f64 	%fd168, %fd157, %fd67;
	{
	.reg .b32 %temp; 
	mov.b64 	{%temp, %r146}, %fd168;
	}
	{
	.reg .b32 %temp; 
	mov.b64 	{%r147, %temp}, %fd168;
	}
	setp.gt.s32 	%p26, %r146, 1048575;
	mov.b32 	%r148, -1023;
	mov.f64 	%fd165, %fd168;
	@%p26 bra 	$L__BB0_36;
	mul.f64 	%fd165, %fd168, 0d4350000000000000;
	{
	.reg .b32 %temp; 
	mov.b64 	{%temp, %r146}, %fd165;
	}
	{
	.reg .b32 %temp; 
	mov.b64 	{%r147, %temp}, %fd165;
	}
	mov.b32 	%r148, -1077;
$L__BB0_36:
	add.s32 	%r101, %r146, -1;
	setp.gt.u32 	%p27, %r101, 2146435070;
	@%p27 bra 	$L__BB0_40;
	shr.u32 	%r104, %r146, 20;
	add.s32 	%r149, %r148, %r104;
	and.b32  	%r105, %r146, 1048575;
	or.b32  	%r106, %r105, 1072693248;
	mov.b64 	%fd166, {%r147, %r106};
	setp.lt.u32 	%p29, %r106, 1073127583;
	@%p29 bra 	$L__BB0_39;
	{
	.reg .b32 %temp; 
	mov.b64 	{%r107, %temp}, %fd166;
	}
	{
	.reg .b32 %temp; 
	mov.b64 	{%temp, %r108}, %fd166;
	}
	add.s32 	%r109, %r108, -1048576;
	mov.b64 	%fd166, {%r107, %r109};
	add.s32 	%r149, %r149, 1;
$L__BB0_39:
	add.f64 	%fd69, %fd166, 0dBFF0000000000000;
	add.f64 	%fd70, %fd166, 0d3FF0000000000000;
	rcp.approx.ftz.f64 	%fd71, %fd70;
	neg.f64 	%fd72, %fd70;
	fma.rn.f64 	%fd73, %fd72, %fd71, 0d3FF0000000000000;
	fma.rn.f64 	%fd74, %fd73, %fd73, %fd73;
	fma.rn.f64 	%fd75, %fd74, %fd71, %fd71;
	mul.f64 	%fd76, %fd69, %fd75;
	fma.rn.f64 	%fd77, %fd69, %fd75, %fd76;
	mul.f64 	%fd78, %fd77, %fd77;
	fma.rn.f64 	%fd79, %fd78, 0d3EB1380B3AE80F1E, 0d3ED0EE258B7A8B04;
	fma.rn.f64 	%fd80, %fd79, %fd78, 0d3EF3B2669F02676F;
	fma.rn.f64 	%fd81, %fd80, %fd78, 0d3F1745CBA9AB0956;
	fma.rn.f64 	%fd82, %fd81, %fd78, 0d3F3C71C72D1B5154;
	fma.rn.f64 	%fd83, %fd82, %fd78, 0d3F624924923BE72D;
	fma.rn.f64 	%fd84, %fd83, %fd78, 0d3F8999999999A3C4;
	fma.rn.f64 	%fd85, %fd84, %fd78, 0d3FB5555555555554;
	sub.f64 	%fd86, %fd69, %fd77;
	add.f64 	%fd87, %fd86, %fd86;
	neg.f64 	%fd88, %fd77;
	fma.rn.f64 	%fd89, %fd88, %fd69, %fd87;
	mul.f64 	%fd90, %fd75, %fd89;
	mul.f64 	%fd91, %fd78, %fd85;
	fma.rn.f64 	%fd92, %fd91, %fd77, %fd90;
	xor.b32  	%r110, %r149, -2147483648;
	mov.b32 	%r111, 1127219200;
	mov.b64 	%fd93, {%r110, %r111};
	sub.f64 	%fd94, %fd93, %fd2;
	fma.rn.f64 	%fd95, %fd94, 0d3FE62E42FEFA39EF, %fd77;
	fma.rn.f64 	%fd96, %fd94, 0dBFE62E42FEFA39EF, %fd95;
	sub.f64 	%fd97, %fd96, %fd77;
	sub.f64 	%fd98, %fd92, %fd97;
	fma.rn.f64 	%fd99, %fd94, 0d3C7ABC9E3B39803F, %fd98;
	add.f64 	%fd167, %fd95, %fd99;
	bra.uni 	$L__BB0_41;
$L__BB0_40:
	fma.rn.f64 	%fd68, %fd165, 0d7FF0000000000000, 0d7FF0000000000000;
	{
	.reg .b32 %temp; 
	mov.b64 	{%temp, %r102}, %fd165;
	}
	and.b32  	%r103, %r102, 2147483647;
	setp.eq.s32 	%p28, %r103, 0;
	selp.f64 	%fd167, 0dFFF0000000000000, %fd68, %p28;
$L__BB0_41:
	rcp.rn.f64 	%fd132, %fd168;
	add.f64 	%fd153, %fd153, %fd132;
	add.f64 	%fd154, %fd154, %fd167;
	setp.gt.s32 	%p32, %r132, %r6;
	@%p32 bra 	$L__BB0_46;
	not.b32 	%r116, %r132;
	add.s32 	%r117, %r55, %r116;
	cvt.rn.f64.s32 	%fd38, %r117;
	div.rn.f64 	%fd39, %fd154, %fd38;
	fma.rn.f64 	%fd133, %fd39, 0d3FF71547652B82FE, 0d4338000000000000;
	{
	.reg .b32 %temp; 
	mov.b64 	{%r48, %temp}, %fd133;
	}
	mov.f64 	%fd134, 0dC338000000000000;
	add.rn.f64 	%fd135, %fd133, %fd134;
	fma.rn.f64 	%fd136, %fd135, 0dBFE62E42FEFA39EF, %fd39;
	fma.rn.f64 	%fd137, %fd135, 0dBC7ABC9E3B39803F, %fd136;
	fma.rn.f64 	%fd138, %fd137, 0d3E5ADE1569CE2BDF, 0d3E928AF3FCA213EA;
	fma.rn.f64 	%fd139, %fd138, %fd137, 0d3EC71DEE62401315;
	fma.rn.f64 	%fd140, %fd139, %fd137, 0d3EFA01997C89EB71;
	fma.rn.f64 	%fd141, %fd140, %fd137, 0d3F2A01A014761F65;
	fma.rn.f64 	%fd142, %fd141, %fd137, 0d3F56C16C1852B7AF;
	fma.rn.f64 	%fd143, %fd142, %fd137, 0d3F81111111122322;
	fma.rn.f64 	%fd144, %fd143, %fd137, 0d3FA55555555502A1;
	fma.rn.f64 	%fd145, %fd144, %fd137, 0d3FC5555555555511;
	fma.rn.f64 	%fd146, %fd145, %fd137, 0d3FE000000000000B;
	fma.rn.f64 	%fd147, %fd146, %fd137, 0d3FF0000000000000;
	fma.rn.f64 	%fd148, %fd147, %fd137, 0d3FF0000000000000;
	{
	.reg .b32 %temp; 
	mov.b64 	{%r49, %temp}, %fd148;
	}
	{
	.reg .b32 %temp; 
	mov.b64 	{%temp, %r50}, %fd148;
	}
	shl.b32 	%r118, %r48, 20;
	add.s32 	%r119, %r118, %r50;
	mov.b64 	%fd169, {%r49, %r119};
	{
	.reg .b32 %temp; 
	mov.b64 	{%temp, %r120}, %fd39;
	}
	mov.b32 	%f2, %r120;
	abs.f32 	%f1, %f2;
	setp.lt.f32 	%p33, %f1, 0f4086232B;
	@%p33 bra 	$L__BB0_45;
	setp.lt.f64 	%p34, %fd39, 0d0000000000000000;
	add.f64 	%fd149, %fd39, 0d7FF0000000000000;
	selp.f64 	%fd169, 0d0000000000000000, %fd149, %p34;
	setp.geu.f32 	%p35, %f1, 0f40874800;
	@%p35 bra 	$L__BB0_45;
	shr.u32 	%r121, %r48, 31;
	add.s32 	%r122, %r48, %r121;
	shr.s32 	%r123, %r122, 1;
	shl.b32 	%r124, %r123, 20;
	add.s32 	%r125, %r50, %r124;
	mov.b64 	%fd150, {%r49, %r125};
	sub.s32 	%r126, %r48, %r123;
	shl.b32 	%r127, %r126, 20;
	add.s32 	%r128, %r127, 1072693248;
	mov.b32 	%r129, 0;
	mov.b64 	%fd151, {%r129, %r128};
	mul.f64 	%fd169, %fd151, %fd150;
$L__BB0_45:
	ld.param.u64 	%rd45, [_Z31single_year_threshold_investingPdS_S_iiiidPiS_iS0__param_2];
	sub.s32 	%r130, %r54, %r132;
	shl.b32 	%r131, %r130, 1;
	cvt.s64.s32 	%rd40, %r131;
	add.s64 	%rd41, %rd4, %rd40;
	cvta.to.global.u64 	%rd42, %rd45;
	shl.b64 	%rd43, %rd41, 3;
	add.s64 	%rd44, %rd42, %rd43;
	st.global.f64 	[%rd44], %fd169;
	div.rn.f64 	%fd152, %fd38, %fd153;
	st.global.f64 	[%rd44+8], %fd152;
$L__BB0_46:
	add.s32 	%r51, %r132, -1;
	setp.gt.s32 	%p36, %r132, 1;
	mov.u32 	%r132, %r51;
	@%p36 bra 	$L__BB0_3;
$L__BB0_47:
	ret;

}


// ===== COMPILED SASS (sm_100) =====

	.target	sm_100

	.elftype	@"ET_EXEC"


//--------------------- .note.nv.tkinfo           --------------------------
	.section	.note.nv.tkinfo,"",@"SHT_NOTE"
	.sectionflags	@"SHF_NOTE_NV_TKINFO"
	.tkinfo
        /*0018*/ 	.word	0x00000002
        /*0030*/ 	.string	""
        /*0030*/ 	.string	"ptxas"
        /*0030*/ 	.string	"Cuda compilation tools, release 13.0, V13.0.88"
        /*0030*/ 	.string	"Build cuda_13.0.r13.0/compiler.36424714_0"
        /*0030*/ 	.string	"-arch sm_100 -m 64 "



//--------------------- .note.nv.cuinfo           --------------------------
	.section	.note.nv.cuinfo,"",@"SHT_NOTE"
	.sectionflags	@"SHF_NOTE_NV_CUINFO"
        /*0018*/ 	.short	0x0002
        /*001a*/ 	.short	0x0064
        /*001c*/ 	.short	0x0082
	.zero		2


//--------------------- .nv.info                  --------------------------
	.section	.nv.info,"",@"SHT_CUDA_INFO"
	.align	4


	//----- nvinfo : EIATTR_REGCOUNT
	.align		4
        /*0000*/ 	.byte	0x04, 0x2f
        /*0002*/ 	.short	(.L_1 - .L_0)
	.align		4
.L_0:
        /*0004*/ 	.word	index@(_Z31single_year_threshold_investingPdS_S_iiiidPiS_iS0_)
        /*0008*/ 	.word	0x00000027


	//----- nvinfo : EIATTR_FRAME_SIZE
	.align		4
.L_1:
        /*000c*/ 	.byte	0x04, 0x11
        /*000e*/ 	.short	(.L_3 - .L_2)
	.align		4
.L_2:
        /*0010*/ 	.word	index@($__internal_1_$__cuda_sm20_div_rn_f64_full)
        /*0014*/ 	.word	0x00000000


	//----- nvinfo : EIATTR_FRAME_SIZE
	.align		4
.L_3:
        /*0018*/ 	.byte	0x04, 0x11
        /*001a*/ 	.short	(.L_5 - .L_4)
	.align		4
.L_4:
        /*001c*/ 	.word	index@($__internal_0_$__cuda_sm20_dblrcp_rn_slowpath_v3)
        /*0020*/ 	.word	0x00000000


	//----- nvinfo : EIATTR_FRAME_SIZE
	.align		4
.L_5:
        /*0024*/ 	.byte	0x04, 0x11
        /*0026*/ 	.short	(.L_7 - .L_6)
	.align		4
.L_6:
        /*0028*/ 	.word	index@(_Z31single_year_threshold_investingPdS_S_iiiidPiS_iS0_)
        /*002c*/ 	.word	0x00000000


	//----- nvinfo : EIATTR_MIN_STACK_SIZE
	.align		4
.L_7:
        /*0030*/ 	.byte	0x04, 0x12
        /*0032*/ 	.short	(.L_9 - .L_8)
	.align		4
.L_8:
        /*0034*/ 	.word	index@(_Z31single_year_threshold_investingPdS_S_iiiidPiS_iS0_)
        /*0038*/ 	.word	0x00000000
.L_9:


//--------------------- .nv.compat                --------------------------
	.section	.nv.compat,"",@"SHT_CUDA_COMPAT_INFO"
	.align	4
        /*0000*/ 	.byte	0x02, 0x09, 0x00, 0x00, 0x02, 0x02, 0x01, 0x00, 0x02, 0x05, 0x05, 0x00, 0x03, 0x07, 0x01, 0x01
        /*0010*/ 	.byte	0x02, 0x03, 0x00, 0x00, 0x02, 0x06, 0x01, 0x00, 0x04, 0x0b, 0x08, 0x00, 0x01, 0x00, 0x00, 0x00
        /*0020*/ 	.byte	0x00, 0x00, 0x00, 0x00


//--------------------- .nv.info._Z31single_year_threshold_investingPdS_S_iiiidPiS_iS0_ --------------------------
	.section	.nv.info._Z31single_year_threshold_investingPdS_S_iiiidPiS_iS0_,"",@"SHT_CUDA_INFO"
	.sectionflags	@""
	.align	4


	//----- nvinfo : EIATTR_CUDA_API_VERSION
	.align		4
        /*0000*/ 	.byte	0x04, 0x37
        /*0002*/ 	.short	(.L_11 - .L_10)
.L_10:
        /*0004*/ 	.word	0x00000082


	//----- nvinfo : EIATTR_KPARAM_INFO
	.align		4
.L_11:
        /*0008*/ 	.byte	0x04, 0x17
        /*000a*/ 	.short	(.L_13 - .L_12)
.L_12:
        /*000c*/ 	.word	0x00000000
        /*0010*/ 	.short	0x000b
        /*0012*/ 	.short	0x0048
        /*0014*/ 	.byte	0x00, 0xf5, 0x21, 0x00


	//----- nvinfo : EIATTR_KPARAM_INFO
	.align		4
.L_13:
        /*0018*/ 	.byte	0x04, 0x17
        /*001a*/ 	.short	(.L_15 - .L_14)
.L_14:
        /*001c*/ 	.word	0x00000000
        /*0020*/ 	.short	0x000a
        /*0022*/ 	.short	0x0040
        /*0024*/ 	.byte	0x00, 0xf0, 0x11, 0x00


	//----- nvinfo : EIATTR_KPARAM_INFO
	.align		4
.L_15:
        /*0028*/ 	.byte	0x04, 0x17
        /*002a*/ 	.short	(.L_17 - .L_16)
.L_16:
        /*002c*/ 	.word	0x00000000
        /*0030*/ 	.short	0x0009
        /*0032*/ 	.short	0x0038
        /*0034*/ 	.byte	0x00, 0xf5, 0x21, 0x00


	//----- nvinfo : EIATTR_KPARAM_INFO
	.align		4
.L_17:
        /*0038*/ 	.byte	0x04, 0x17
        /*003a*/ 	.short	(.L_19 - .L_18)
.L_18:
        /*003c*/ 	.word	0x00000000
        /*0040*/ 	.short	0x0008
        /*0042*/ 	.short	0x0030
        /*0044*/ 	.byte	0x00, 0xf5, 0x21, 0x00


	//----- nvinfo : EIATTR_KPARAM_INFO
	.align		4
.L_19:
        /*0048*/ 	.byte	0x04, 0x17
        /*004a*/ 	.short	(.L_21 - .L_20)
.L_20:
        /*004c*/ 	.word	0x00000000
        /*0050*/ 	.short	0x0007
        /*0052*/ 	.short	0x0028
        /*0054*/ 	.byte	0x00, 0xf0, 0x21, 0x00


	//----- nvinfo : EIATTR_KPARAM_INFO
	.align		4
.L_21:
        /*0058*/ 	.byte	0x04, 0x17
        /*005a*/ 	.short	(.L_23 - .L_22)
.L_22:
        /*005c*/ 	.word	0x00000000
        /*0060*/ 	.short	0x0006
        /*0062*/ 	.short	0x0024
        /*0064*/ 	.byte	0x00, 0xf0, 0x11, 0x00


	//----- nvinfo : EIATTR_KPARAM_INFO
	.align		4
.L_23:
        /*0068*/ 	.byte	0x04, 0x17
        /*006a*/ 	.short	(.L_25 - .L_24)
.L_24:
        /*006c*/ 	.word	0x00000000
        /*0070*/ 	.short	0x0005
        /*0072*/ 	.short	0x0020
        /*0074*/ 	.byte	0x00, 0xf0, 0x11, 0x00


	//----- nvinfo : EIATTR_KPARAM_INFO
	.align		4
.L_25:
        /*0078*/ 	.byte	0x04, 0x17
        /*007a*/ 	.short	(.L_27 - .L_26)
.L_26:
        /*007c*/ 	.word	0x00000000
        /*0080*/ 	.short	0x0004
        /*0082*/ 	.short	0x001c
        /*0084*/ 	.byte	0x00, 0xf0, 0x11, 0x00


	//----- nvinfo : EIATTR_KPARAM_INFO
	.align		4
.L_27:
        /*0088*/ 	.byte	0x04, 0x17
        /*008a*/ 	.short	(.L_29 - .L_28)
.L_28:
        /*008c*/ 	.word	0x00000000
        /*0090*/ 	.short	0x0003
        /*0092*/ 	.short	0x0018
        /*0094*/ 	.byte	0x00, 0xf0, 0x11, 0x00


	//----- nvinfo : EIATTR_KPARAM_INFO
	.align		4
.L_29:
        /*0098*/ 	.byte	0x04, 0x17
        /*009a*/ 	.short	(.L_31 - .L_30)
.L_30:
        /*009c*/ 	.word	0x00000000
        /*00a0*/ 	.short	0x0002
        /*00a2*/ 	.short	0x0010
        /*00a4*/ 	.byte	0x00, 0xf5, 0x21, 0x00


	//----- nvinfo : EIATTR_KPARAM_INFO
	.align		4
.L_31:
        /*00a8*/ 	.byte	0x04, 0x17
        /*00aa*/ 	.short	(.L_33 - .L_32)
.L_32:
        /*00ac*/ 	.word	0x00000000
        /*00b0*/ 	.short	0x0001
        /*00b2*/ 	.short	0x0008
        /*00b4*/ 	.byte	0x00, 0xf5, 0x21, 0x00


	//----- nvinfo : EIATTR_KPARAM_INFO
	.align		4
.L_33:
        /*00b8*/ 	.byte	0x04, 0x17
        /*00ba*/ 	.short	(.L_35 - .L_34)
.L_34:
        /*00bc*/ 	.word	0x00000000
        /*00c0*/ 	.short	0x0000
        /*00c2*/ 	.short	0x0000
        /*00c4*/ 	.byte	0x00, 0xf5, 0x21, 0x00


	//----- nvinfo : EIATTR_SPARSE_MMA_MASK
	.align		4
.L_35:
        /*00c8*/ 	.byte	0x03, 0x50
        /*00ca*/ 	.short	0x0000


	//----- nvinfo : EIATTR_MAXREG_COUNT
	.align		4
        /*00cc*/ 	.byte	0x03, 0x1b
        /*00ce*/ 	.short	0x00ff


	//----- nvinfo : EIATTR_MERCURY_ISA_VERSION
	.align		4
        /*00d0*/ 	.byte	0x03, 0x5f
        /*00d2*/ 	.short	0x0101


	//----- nvinfo : EIATTR_VRC_CTA_INIT_COUNT
	.align		4
        /*00d4*/ 	.byte	0x02, 0x4a
	.zero		1
	.zero		1


	//----- nvinfo : EIATTR_EXIT_INSTR_OFFSETS
	.align		4
        /*00d8*/ 	.byte	0x04, 0x1c
        /*00da*/ 	.short	(.L_37 - .L_36)


	//   ....[0]....
.L_36:
        /*00dc*/ 	.word	0x00000080


	//   ....[1]....
        /*00e0*/ 	.word	0x000000d0


	//   ....[2]....
        /*00e4*/ 	.word	0x000021c0


	//----- nvinfo : EIATTR_CRS_STACK_SIZE
	.align		4
.L_37:
        /*00e8*/ 	.byte	0x04, 0x1e
        /*00ea*/ 	.short	(.L_39 - .L_38)
.L_38:
        /*00ec*/ 	.word	0x00000000


	//----- nvinfo : EIATTR_CBANK_PARAM_SIZE
	.align		4
.L_39:
        /*00f0*/ 	.byte	0x03, 0x19
        /*00f2*/ 	.short	0x0050


	//----- nvinfo : EIATTR_PARAM_CBANK
	.align		4
        /*00f4*/ 	.byte	0x04, 0x0a
        /*00f6*/ 	.short	(.L_41 - .L_40)
	.align		4
.L_40:
        /*00f8*/ 	.word	index@(.nv.constant0._Z31single_year_threshold_investingPdS_S_iiiidPiS_iS0_)
        /*00fc*/ 	.short	0x0380
        /*00fe*/ 	.short	0x0050


	//----- nvinfo : EIATTR_SW_WAR
	.align		4
.L_41:
        /*0100*/ 	.byte	0x04, 0x36
        /*0102*/ 	.short	(.L_43 - .L_42)
.L_42:
        /*0104*/ 	.word	0x00000008
.L_43:


//--------------------- .nv.callgraph             --------------------------
	.section	.nv.callgraph,"",@"SHT_CUDA_CALLGRAPH"
	.align	4
	.sectionentsize	8
	.align		4
        /*0000*/ 	.word	0x00000000
	.align		4
        /*0004*/ 	.word	0xffffffff
	.align		4
        /*0008*/ 	.word	0x00000000
	.align		4
        /*000c*/ 	.word	0xfffffffe
	.align		4
        /*0010*/ 	.word	0x00000000
	.align		4
        /*0014*/ 	.word	0xfffffffd
	.align		4
        /*0018*/ 	.word	0x00000000
	.align		4
        /*001c*/ 	.word	0xfffffffc


//--------------------- .text._Z31single_year_threshold_investingPdS_S_iiiidPiS_iS0_ --------------------------
	.section	.text._Z31single_year_threshold_investingPdS_S_iiiidPiS_iS0_,"ax",@progbits
	.align	128
        .global         _Z31single_year_threshold_investingPdS_S_iiiidPiS_iS0_
        .type           _Z31single_year_threshold_investingPdS_S_iiiidPiS_iS0_,@function
        .size           _Z31single_year_threshold_investingPdS_S_iiiidPiS_iS0_,(.L_x_44 - _Z31single_year_threshold_investingPdS_S_iiiidPiS_iS0_)
        .other          _Z31single_year_threshold_investingPdS_S_iiiidPiS_iS0_,@"STO_CUDA_ENTRY STV_DEFAULT"
_Z31single_year_threshold_investingPdS_S_iiiidPiS_iS0_:
.text._Z31single_year_threshold_investingPdS_S_iiiidPiS_iS0_:
[----:B------:R-:W-:Y:S01]  /*0000*/  LDC R1, c[0x0][0x37c] ;  /* 0x0000df00ff017b82 */ /* 0x000fe20000000800 */
[----:B------:R-:W0:Y:S07]  /*0010*/  S2R R5, SR_TID.X ;  /* 0x0000000000057919 */ /* 0x000e2e0000002100 */
[----:B------:R-:W0:Y:S08]  /*0020*/  S2UR UR4, SR_CTAID.X ;  /* 0x00000000000479c3 */ /* 0x000e300000002500 */
[----:B------:R-:W0:Y:S08]  /*0030*/  LDC R0, c[0x0][0x360] ;  /* 0x0000d800ff007b82 */ /* 0x000e300000000800 */
[----:B------:R-:W1:Y:S01]  /*0040*/  LDC.64 R2, c[0x0][0x398] ;  /* 0x0000e600ff027b82 */ /* 0x000e620000000a00 */
[----:B0-----:R-:W-:-:S02]  /*0050*/  IMAD R0, R0, UR4, R5 ;  /* 0x0000000400007c24 */ /* 0x001fc4000f8e0205 */
[----:B-1----:R-:W-:-:S05]  /*0060*/  IMAD R5, R3, R2, RZ ;  /* 0x0000000203057224 */ /* 0x002fca00078e02ff */
[----:B------:R-:W-:-:S13]  /*0070*/  ISETP.GE.AND P0, PT, R0, R5, PT ;  /* 0x000000050000720c */ /* 0x000fda0003f06270 */
[----:B------:R-:W-:Y:S05]  /*0080*/  @P0 EXIT ;  /* 0x000000000000094d */ /* 0x000fea0003800000 */
[----:B------:R-:W0:Y:S01]  /*0090*/  LDCU UR7, c[0x0][0x3c0] ;  /* 0x00007800ff0777ac */ /* 0x000e220008000800 */
[----:B------:R-:W1:Y:S01]  /*00a0*/  LDC.64 R8, c[0x0][0x388] ;  /* 0x0000e200ff087b82 */ /* 0x000e620000000a00 */
[----:B0-----:R-:W-:-:S06]  /*00b0*/  UISETP.GE.AND UP0, UPT, UR7, 0x3, UPT ;  /* 0x000000030700788c */ /* 0x001fcc000bf06270 */
[----:B------:R-:W-:-:S13]  /*00c0*/  PLOP3.LUT P0, PT, PT, PT, UP0, 0x80, 0x8 ;  /* 0x000000000008781c */ /* 0x000fda0003f0f008 */
[----:B------:R-:W-:Y:S05]  /*00d0*/  @!P0 EXIT ;  /* 0x000000000000894d */ /* 0x000fea0003800000 */
[----:B------:R-:W0:Y:S01]  /*00e0*/  LDCU.64 UR10, c[0x0][0x358] ;  /* 0x00006b00ff0a77ac */ /* 0x000e220008000a00 */
[----:B-1----:R-:W-:Y:S01]  /*00f0*/  IMAD.WIDE R8, R0, 0x8, R8 ;  /* 0x0000000800087825 */ /* 0x002fe200078e0208 */
[----:B------:R-:W-:Y:S02]  /*0100*/  IABS R7, R3 ;  /* 0x0000000300077213 */ /* 0x000fe40000000000 */
[----:B------:R-:W-:Y:S01]  /*0110*/  IABS R10, R0 ;  /* 0x00000000000a7213 */ /* 0x000fe20000000000 */
[----:B------:R-:W1:Y:S02]  /*0120*/  LDCU.64 UR8, c[0x0][0x3a8] ;  /* 0x00007500ff0877ac */ /* 0x000e640008000a00 */
[----:B0-----:R-:W5:Y:S01]  /*0130*/  LDG.E.64 R8, desc[UR10][R8.64] ;  /* 0x0000000a08087981 */ /* 0x001f62000c1e1b00 */
[----:B------:R-:W0:Y:S01]  /*0140*/  I2F.RP R2, R7 ;  /* 0x0000000700027306 */ /* 0x000e220000209400 */
[----:B-1----:R-:W-:-:S07]  /*0150*/  UISETP.GE.AND UP0, UPT, UR9, 0x100000, UPT ;  /* 0x001000000900788c */ /* 0x002fce000bf06270 */
[----:B0-----:R-:W0:Y:S02]  /*0160*/  MUFU.RCP R2, R2 ;  /* 0x0000000200027308 */ /* 0x001e240000001000 */
[----:B0-----:R-:W-:-:S06]  /*0170*/  VIADD R4, R2, 0xffffffe ;  /* 0x0ffffffe02047836 */ /* 0x001fcc0000000000 */
[----:B------:R0:W1:Y:S02]  /*0180*/  F2I.FTZ.U32.TRUNC.NTZ R5, R4 ;  /* 0x0000000400057305 */ /* 0x000064000021f000 */
[----:B0-----:R-:W-:Y:S02]  /*0190*/  IMAD.MOV.U32 R4, RZ, RZ, RZ ;  /* 0x000000ffff047224 */ /* 0x001fe400078e00ff */
[----:B-1----:R-:W-:-:S04]  /*01a0*/  IMAD.MOV R6, RZ, RZ, -R5 ;  /* 0x000000ffff067224 */ /* 0x002fc800078e0a05 */
[----:B------:R-:W-:-:S04]  /*01b0*/  IMAD R11, R6, R7, RZ ;  /* 0x00000007060b7224 */ /* 0x000fc800078e02ff */
[----:B------:R-:W-:-:S06]  /*01c0*/  IMAD.HI.U32 R5, R5, R11, R4 ;  /* 0x0000000b05057227 */ /* 0x000fcc00078e0004 */
[----:B------:R-:W-:Y:S02]  /*01d0*/  IMAD.HI.U32 R6, R5, R10, RZ ;  /* 0x0000000a05067227 */ /* 0x000fe400078e00ff */
[----:B------:R-:W0:Y:S02]  /*01e0*/  LDC.64 R4, c[0x0][0x3a8] ;  /* 0x0000ea00ff047b82 */ /* 0x000e240000000a00 */
[----:B------:R-:W-:-:S04]  /*01f0*/  IMAD.MOV R2, RZ, RZ, -R6 ;  /* 0x000000ffff027224 */ /* 0x000fc800078e0a06 */
[----:B------:R-:W-:-:S05]  /*0200*/  IMAD R2, R7, R2, R10 ;  /* 0x0000000207027224 */ /* 0x000fca00078e020a */
[----:B------:R-:W-:-:S13]  /*0210*/  ISETP.GT.U32.AND P1, PT, R7, R2, PT ;  /* 0x000000020700720c */ /* 0x000fda0003f24070 */
[----:B------:R-:W-:Y:S02]  /*0220*/  @!P1 IMAD.IADD R2, R2, 0x1, -R7 ;  /* 0x0000000102029824 */ /* 0x000fe400078e0a07 */
[----:B------:R-:W-:Y:S01]  /*0230*/  @!P1 VIADD R6, R6, 0x1 ;  /* 0x0000000106069836 */ /* 0x000fe20000000000 */
[----:B------:R-:W-:Y:S02]  /*0240*/  ISETP.NE.AND P1, PT, R3, RZ, PT ;  /* 0x000000ff0300720c */ /* 0x000fe40003f25270 */
[----:B------:R-:W-:Y:S02]  /*0250*/  ISETP.GE.U32.AND P0, PT, R2, R7, PT ;  /* 0x000000070200720c */ /* 0x000fe40003f06070 */
[----:B------:R-:W-:-:S04]  /*0260*/  LOP3.LUT R2, R0, R3, RZ, 0x3c, !PT ;  /* 0x0000000300027212 */ /* 0x000fc800078e3cff */
[----:B------:R-:W-:-:S07]  /*0270*/  ISETP.GE.AND P2, PT, R2, RZ, PT ;  /* 0x000000ff0200720c */ /* 0x000fce0003f46270 */
[----:B------:R-:W-:Y:S01]  /*0280*/  @P0 VIADD R6, R6, 0x1 ;  /* 0x0000000106060836 */ /* 0x000fe20000000000 */
[----:B------:R-:W-:-:S03]  /*0290*/  PLOP3.LUT P0, PT, PT, PT, UP0, 0x80, 0x8 ;  /* 0x000000000008781c */ /* 0x000fc60003f0f008 */
[----:B------:R-:W-:Y:S01]  /*02a0*/  IMAD.MOV.U32 R12, RZ, RZ, R6 ;  /* 0x000000ffff0c7224 */ /* 0x000fe200078e0006 */
[----:B0-----:R-:W-:Y:S01]  /*02b0*/  DMUL R6, R4, 1.80143985094819840000e+16 ;  /* 0x4350000004067828 */ /* 0x001fe20000000000 */
[----:B------:R-:W0:Y:S02]  /*02c0*/  LDC.64 R4, c[0x0][0x3a0] ;  /* 0x0000e800ff047b82 */ /* 0x000e240000000a00 */
[----:B------:R-:W-:Y:S01]  /*02d0*/  @!P2 IMAD.MOV R12, RZ, RZ, -R12 ;  /* 0x000000ffff0ca224 */ /* 0x000fe200078e0a0c */
[----:B------:R-:W-:-:S05]  /*02e0*/  @!P1 LOP3.LUT R12, RZ, R3, RZ, 0x33, !PT ;  /* 0x00000003ff0c9212 */ /* 0x000fca00078e33ff */
[----:B------:R-:W-:Y:S01]  /*02f0*/  IMAD R3, R12, R3, RZ ;  /* 0x000000030c037224 */ /* 0x000fe200078e02ff */
[----:B------:R-:W-:Y:S01]  /*0300*/  R2UR UR4, R6 ;  /* 0x00000000060472ca */ /* 0x000fe200000e0000 */
[----:B------:R-:W-:Y:S01]  /*0310*/  IMAD.MOV.U32 R6, RZ, RZ, 0x0 ;  /* 0x00000000ff067424 */ /* 0x000fe200078e00ff */
[----:B------:R-:W-:Y:S01]  /*0320*/  R2UR UR5, R7 ;  /* 0x00000000070572ca */ /* 0x000fe200000e0000 */
[----:B------:R-:W-:-:S04]  /*0330*/  IMAD.IADD R13, R0, 0x1, -R3 ;  /* 0x00000001000d7824 */ /* 0x000fc800078e0a03 */
[----:B------:R-:W-:-:S05]  /*0340*/  IMAD.HI R0, R13, 0x66666667, RZ ;  /* 0x666666670d007827 */ /* 0x000fca00078e02ff */
[----:B------:R-:W-:Y:S01]  /*0350*/  SHF.R.U32.HI R7, RZ, 0x1f, R0 ;  /* 0x0000001fff077819 */ /* 0x000fe20000011600 */
[----:B------:R-:W-:Y:S01]  /*0360*/  IMAD.U32 R10, RZ, RZ, UR4 ;  /* 0x00000004ff0a7e24 */ /* 0x000fe2000f8e00ff */
[----:B------:R-:W-:Y:S01]  /*0370*/  USEL UR4, UR4, UR8, !UP0 ;  /* 0x0000000804047287 */ /* 0x000fe2000c000000 */
[----:B------:R-:W-:Y:S01]  /*0380*/  IMAD.U32 R11, RZ, RZ, UR5 ;  /* 0x00000005ff0b7e24 */ /* 0x000fe2000f8e00ff */
[----:B------:R-:W-:Y:S01]  /*0390*/  LEA.HI.SX32 R14, R0, R7, 0x1e ;  /* 0x00000007000e7211 */ /* 0x000fe200078ff2ff */
[----:B0-----:R-:W-:Y:S01]  /*03a0*/  IMAD.SHL.U32 R0, R5, 0x2, RZ ;  /* 0x0000000205007824 */ /* 0x001fe200078e00ff */
[----:B------:R-:W-:Y:S01]  /*03b0*/  FSEL R10, R10, UR8, !P0 ;  /* 0x000000080a0a7c08 */ /* 0x000fe2000c000000 */
[----:B------:R-:W-:Y:S01]  /*03c0*/  IMAD.MOV.U32 R7, RZ, RZ, 0x7ff00000 ;  /* 0x7ff00000ff077424 */ /* 0x000fe200078e00ff */
[----:B------:R-:W-:Y:S01]  /*03d0*/  FSEL R11, R11, UR9, !P0 ;  /* 0x000000090b0b7c08 */ /* 0x000fe2000c000000 */
[-C--:B------:R-:W-:Y:S01]  /*03e0*/  IMAD R3, R3, R0.reuse, RZ ;  /* 0x0000000003037224 */ /* 0x080fe200078e02ff */
[----:B------:R-:W-:Y:S01]  /*03f0*/  USEL UR6, UR5, UR9, !UP0 ;  /* 0x0000000905067287 */ /* 0x000fe2000c000000 */
[----:B------:R-:W-:Y:S01]  /*0400*/  IMAD R0, R13, R0, RZ ;  /* 0x000000000d007224 */ /* 0x000fe200078e02ff */
[----:B------:R-:W-:Y:S01]  /*0410*/  UIADD3 UR5, UPT, UPT, UR7, -0x2, URZ ;  /* 0xfffffffe07057890 */ /* 0x000fe2000fffe0ff */
[----:B------:R-:W-:Y:S01]  /*0420*/  VIADDMNMX R5, R14, 0x1, R5, PT ;  /* 0x000000010e057846 */ /* 0x000fe20003800105 */
[----:B------:R-:W-:Y:S01]  /*0430*/  DFMA R6, R10, R6, +INF ;  /* 0x7ff000000a06742b */ /* 0x000fe20000000006 */
[----:B------:R-:W-:Y:S01]  /*0440*/  SHF.R.S32.HI R13, RZ, 0x1f, R3 ;  /* 0x0000001fff0d7819 */ /* 0x000fe20000011403 */
[----:B------:R-:W-:Y:S01]  /*0450*/  ULOP3.LUT UR7, UR6, 0xfffff, URZ, 0xc0, !UPT ;  /* 0x000fffff06077892 */ /* 0x000fe2000f8ec0ff */
[----:B------:R-:W-:Y:S01]  /*0460*/  IADD3 R2, P0, PT, R3, R0, RZ ;  /* 0x0000000003027210 */ /* 0x000fe20007f1e0ff */
[----:B------:R-:W-:Y:S01]  /*0470*/  IMAD R3, R12, R4, RZ ;  /* 0x000000040c037224 */ /* 0x000fe200078e02ff */
[----:B------:R-:W-:-:S02]  /*0480*/  USHF.R.U32.HI UR8, URZ, 0x14, UR6 ;  /* 0x00000014ff087899 */ /* 0x000fc40008011606 */
[----:B------:R-:W-:Y:S01]  /*0490*/  LEA.HI.X.SX32 R4, R0, R13, 0x1, P0 ;  /* 0x0000000d00047211 */ /* 0x000fe200000f0eff */
[----:B------:R-:W-:Y:S01]  /*04a0*/  ULOP3.LUT UR7, UR7, 0x3ff00000, URZ, 0xfc, !UPT ;  /* 0x3ff0000007077892 */ /* 0x000fe2000f8efcff */
[----:B------:R-:W-:Y:S02]  /*04b0*/  LOP3.LUT P0, RZ, R11, 0x7fffffff, RZ, 0xc0, !PT ;  /* 0x7fffffff0bff7812 */ /* 0x000fe4000780c0ff */
[----:B------:R-:W-:Y:S02]  /*04c0*/  CS2R R10, SRZ ;  /* 0x00000000000a7805 */ /* 0x000fe4000001ff00 */
[----:B------:R-:W-:Y:S02]  /*04d0*/  CS2R R12, SRZ ;  /* 0x00000000000c7805 */ /* 0x000fe4000001ff00 */
[----:B------:R-:W-:Y:S01]  /*04e0*/  SHF.R.S32.HI R32, RZ, 0x1f, R3 ;  /* 0x0000001fff207819 */ /* 0x000fe20000011403 */
[----:B------:R-:W-:Y:S01]  /*04f0*/  UIADD3 UR12, UPT, UPT, UR6, -0x1, URZ ;  /* 0xffffffff060c7890 */ /* 0x000fe2000fffe0ff */
[----:B------:R-:W-:Y:S01]  /*0500*/  FSEL R6, R6, RZ, P0 ;  /* 0x000000ff06067208 */ /* 0x000fe20000000000 */
[----:B------:R-:W-:Y:S01]  /*0510*/  ULEA.HI UR6, UR6, 0xfffffbcb, URZ, 0xc ;  /* 0xfffffbcb06067891 */ /* 0x000fe2000f8f60ff */
[----:B------:R-:W-:Y:S01]  /*0520*/  FSEL R7, R7, -QNAN , P0 ;  /* 0xfff0000007077808 */ /* 0x000fe20000000000 */
[----:B------:R-:W-:-:S02]  /*0530*/  @UP0 UIADD3 UR6, UPT, UPT, UR8, -0x3ff, URZ ;  /* 0xfffffc0108060890 */ /* 0x000fc4000fffe0ff */
[----:B------:R-:W-:-:S12]  /*0540*/  UIADD3 UR13, UPT, UPT, UR7, -0x100000, URZ ;  /* 0xfff00000070d7890 */ /* 0x000fd8000fffe0ff */
.L_x_32:
[----:B0-----:R-:W0:Y:S02]  /*0550*/  LDCU.64 UR8, c[0x0][0x3b0] ;  /* 0x00007600ff0877ac */ /* 0x001e240008000a00 */
[----:B0-----:R-:W-:-:S06]  /*0560*/  UIMAD.WIDE.U32 UR8, UR5, 0x4, UR8 ;  /* 0x00000004050878a5 */ /* 0x001fcc000f8e0008 */
[----:B------:R-:W-:Y:S01]  /*0570*/  IMAD.U32 R16, RZ, RZ, UR8 ;  /* 0x00000008ff107e24 */ /* 0x000fe2000f8e00ff */
[----:B------:R-:W-:-:S05]  /*0580*/  MOV R17, UR9 ;  /* 0x0000000900117c02 */ /* 0x000fca0008000f00 */
[----:B------:R-:W2:Y:S04]  /*0590*/  LDG.E R31, desc[UR10][R16.64] ;  /* 0x0000000a101f7981 */ /* 0x000ea8000c1e1900 */
[----:B------:R-:W2:Y:S01]  /*05a0*/  LDG.E R18, desc[UR10][R16.64+0x4] ;  /* 0x0000040a10127981 */ /* 0x000ea2000c1e1900 */
[----:B------:R-:W-:Y:S01]  /*05b0*/  IMAD.MOV.U32 R0, RZ, RZ, RZ ;  /* 0x000000ffff007224 */ /* 0x000fe200078e00ff */
[----:B------:R-:W-:Y:S02]  /*05c0*/  CS2R R14, SRZ ;  /* 0x00000000000e7805 */ /* 0x000fe4000001ff00 */
[----:B--2---:R-:W-:-:S13]  /*05d0*/  ISETP.GE.AND P0, PT, R31, R18, PT ;  /* 0x000000121f00720c */ /* 0x004fda0003f06270 */
[----:B------:R-:W-:Y:S05]  /*05e0*/  @P0 BRA `(.L_x_0) ;  /* 0x0000000400c40947 */ /* 0x000fea0003800000 */
[----:B------:R-:W-:Y:S01]  /*05f0*/  IMAD.IADD R0, R31, 0x1, -R18 ;  /* 0x000000011f007824 */ /* 0x000fe200078e0a12 */
[----:B------:R-:W-:Y:S01]  /*0600*/  CS2R R14, SRZ ;  /* 0x00000000000e7805 */ /* 0x000fe2000001ff00 */
[----:B------:R-:W-:-:S03]  /*0610*/  IMAD.IADD R18, R18, 0x1, -R31 ;  /* 0x0000000112127824 */ /* 0x000fc600078e0a1f */
[----:B------:R-:W-:Y:S01]  /*0620*/  ISETP.GT.U32.AND P0, PT, R0, -0x4, PT ;  /* 0xfffffffc0000780c */ /* 0x000fe20003f04070 */
[----:B------:R-:W-:Y:S01]  /*0630*/  IMAD.MOV.U32 R0, RZ, RZ, RZ ;  /* 0x000000ffff007224 */ /* 0x000fe200078e00ff */
[----:B------:R-:W-:-:S11]  /*0640*/  LOP3.LUT R33, R18, 0x3, RZ, 0xc0, !PT ;  /* 0x0000000312217812 */ /* 0x000fd600078ec0ff */
[----:B------:R-:W-:Y:S05]  /*0650*/  @P0 BRA `(.L_x_1) ;  /* 0x0000000000e80947 */ /* 0x000fea0003800000 */
[----:B------:R-:W-:Y:S01]  /*0660*/  LOP3.LUT R30, R18, 0xfffffffc, RZ, 0xc0, !PT ;  /* 0xfffffffc121e7812 */ /* 0x000fe200078ec0ff */
[----:B------:R-:W-:Y:S01]  /*0670*/  IMAD.MOV.U32 R0, RZ, RZ, RZ ;  /* 0x000000ffff007224 */ /* 0x000fe200078e00ff */
[----:B------:R-:W-:Y:S01]  /*0680*/  CS2R R14, SRZ ;  /* 0x00000000000e7805 */ /* 0x000fe2000001ff00 */
[----:B------:R-:W0:Y:S02]  /*0690*/  LDCU.64 UR8, c[0x0][0x380] ;  /* 0x00007000ff0877ac */ /* 0x000e240008000a00 */
[----:B------:R-:W-:-:S07]  /*06a0*/  IMAD.MOV R30, RZ, RZ, -R30 ;  /* 0x000000ffff1e7224 */ /* 0x000fce00078e0a1e */
.L_x_10:
[----:B------:R-:W-:Y:S01]  /*06b0*/  IADD3 R16, P0, PT, R3, R31, RZ ;  /* 0x0000001f03107210 */ /* 0x000fe20007f1e0ff */
[----:B------:R-:W1:Y:S03]  /*06c0*/  LDC.64 R24, c[0x0][0x3c8] ;  /* 0x0000f200ff187b82 */ /* 0x000e660000000a00 */
[----:B------:R-:W-:Y:S02]  /*06d0*/  LEA.HI.X.SX32 R17, R31, R32, 0x1, P0 ;  /* 0x000000201f117211 */ /* 0x000fe400000f0eff */
[----:B0-----:R-:W-:-:S03]  /*06e0*/  LEA R28, P0, R16, UR8, 0x3 ;  /* 0x00000008101c7c11 */ /* 0x001fc6000f8018ff */
[----:B------:R-:W0:Y:S01]  /*06f0*/  LDC.64 R26, c[0x0][0x3b8] ;  /* 0x0000ee00ff1a7b82 */ /* 0x000e220000000a00 */
[----:B------:R-:W-:-:S05]  /*0700*/  LEA.HI.X R29, R16, UR9, R17, 0x3, P0 ;  /* 0x00000009101d7c11 */ /* 0x000fca00080f1c11 */
[----:B------:R-:W2:Y:S04]  /*0710*/  LDG.E.64 R16, desc[UR10][R28.64] ;  /* 0x0000000a1c107981 */ /* 0x000ea8000c1e1b00 */
[----:B------:R-:W3:Y:S04]  /*0720*/  LDG.E.64 R18, desc[UR10][R28.64+0x8] ;  /* 0x0000080a1c127981 */ /* 0x000ee8000c1e1b00 */
[----:B------:R-:W4:Y:S04]  /*0730*/  LDG.E.64 R20, desc[UR10][R28.64+0x10] ;  /* 0x0000100a1c147981 */ /* 0x000f28000c1e1b00 */
[----:B------:R-:W4:Y:S01]  /*0740*/  LDG.E.64 R22, desc[UR10][R28.64+0x18] ;  /* 0x0000180a1c167981 */ /* 0x000f22000c1e1b00 */
[----:B------:R-:W-:Y:S01]  /*0750*/  VIADD R30, R30, 0x4 ;  /* 0x000000041e1e7836 */ /* 0x000fe20000000000 */
[----:B------:R-:W-:Y:S01]  /*0760*/  BSSY.RECONVERGENT B0, `(.L_x_2) ;  /* 0x000000e000007945 */ /* 0x000fe20003800200 */
[----:B-1----:R-:W-:-:S03]  /*0770*/  IMAD.WIDE R24, R31, 0x4, R24 ;  /* 0x000000041f187825 */ /* 0x002fc600078e0218 */
[----:B------:R-:W-:Y:S01]  /*0780*/  ISETP.NE.AND P3, PT, R30, RZ, PT ;  /* 0x000000ff1e00720c */ /* 0x000fe20003f65270 */
[----:B0-----:R-:W-:Y:S01]  /*0790*/  IMAD.WIDE R26, R31, 0x8, R26 ;  /* 0x000000081f1a7825 */ /* 0x001fe200078e021a */
[--C-:B--2--5:R-:W-:Y:S02]  /*07a0*/  DSETP.GT.AND P4, PT, R16, R8.reuse, PT ;  /* 0x000000081000722a */ /* 0x124fe40003f84000 */
[--C-:B---3--:R-:W-:Y:S02]  /*07b0*/  DSETP.GT.AND P0, PT, R18, R8.reuse, PT ;  /* 0x000000081200722a */ /* 0x108fe40003f04000 */
[--C-:B----4-:R-:W-:Y:S02]  /*07c0*/  DSETP.GT.AND P1, PT, R20, R8.reuse, PT ;  /* 0x000000081400722a */ /* 0x110fe40003f24000 */
[----:B------:R-:W-:-:S08]  /*07d0*/  DSETP.GT.AND P2, PT, R22, R8, PT ;  /* 0x000000081600722a */ /* 0x000fd00003f44000 */
[----:B------:R-:W-:Y:S06]  /*07e0*/  @!P4 BRA `(.L_x_3) ;  /* 0x000000000014c947 */ /* 0x000fec0003800000 */
[----:B------:R-:W2:Y:S02]  /*07f0*/  LDG.E R16, desc[UR10][R24.64] ;  /* 0x0000000a18107981 */ /* 0x000ea4000c1e1900 */
[----:B--2---:R-:W-:-:S13]  /*0800*/  ISETP.NE.AND P4, PT, R16, RZ, PT ;  /* 0x000000ff1000720c */ /* 0x004fda0003f85270 */
[----:B------:R-:W2:Y:S01]  /*0810*/  @P4 LDG.E.64 R16, desc[UR10][R26.64] ;  /* 0x0000000a1a104981 */ /* 0x000ea2000c1e1b00 */
[----:B------:R-:W-:Y:S01]  /*0820*/  @P4 VIADD R0, R0, 0x1 ;  /* 0x0000000100004836 */ /* 0x000fe20000000000 */
[----:B--2---:R-:W-:-:S11]  /*0830*/  @P4 DADD R14, R14, R16 ;  /* 0x000000000e0e4229 */ /* 0x004fd60000000010 */
.L_x_3:
[----:B------:R-:W-:Y:S05]  /*0840*/  BSYNC.RECONVERGENT B0 ;  /* 0x0000000000007941 */ /* 0x000fea0003800200 */
.L_x_2:
[----:B------:R-:W-:Y:S04]  /*0850*/  BSSY.RECONVERGENT B0, `(.L_x_4) ;  /* 0x0000007000007945 */ /* 0x000fe80003800200 */
[----:B------:R-:W-:Y:S05]  /*0860*/  @!P0 BRA `(.L_x_5) ;  /* 0x0000000000148947 */ /* 0x000fea0003800000 */
[----:B------:R-:W2:Y:S02]  /*0870*/  LDG.E R16, desc[UR10][R24.64+0x4] ;  /* 0x0000040a18107981 */ /* 0x000ea4000c1e1900 */
[----:B--2---:R-:W-:-:S13]  /*0880*/  ISETP.NE.AND P0, PT, R16, RZ, PT ;  /* 0x000000ff1000720c */ /* 0x004fda0003f05270 */
[----:B------:R-:W2:Y:S01]  /*0890*/  @P0 LDG.E.64 R16, desc[UR10][R26.64+0x8] ;  /* 0x0000080a1a100981 */ /* 0x000ea2000c1e1b00 */
[----:B------:R-:W-:Y:S01]  /*08a0*/  @P0 VIADD R0, R0, 0x1 ;  /* 0x0000000100000836 */ /* 0x000fe20000000000 */
[----:B--2---:R-:W-:-:S11]  /*08b0*/  @P0 DADD R14, R14, R16 ;  /* 0x000000000e0e0229 */ /* 0x004fd60000000010 */
.L_x_5:
[----:B------:R-:W-:Y:S05]  /*08c0*/  BSYNC.RECONVERGENT B0 ;  /* 0x0000000000007941 */ /* 0x000fea0003800200 */
.L_x_4:
[----:B------:R-:W-:Y:S04]  /*08d0*/  BSSY.RECONVERGENT B0, `(.L_x_6) ;  /* 0x0000007000007945 */ /* 0x000fe80003800200 */
[----:B------:R-:W-:Y:S05]  /*08e0*/  @!P1 BRA `(.L_x_7) ;  /* 0x0000000000149947 */ /* 0x000fea0003800000 */
[----:B------:R-:W2:Y:S02]  /*08f0*/  LDG.E R16, desc[UR10][R24.64+0x8] ;  /* 0x0000080a18107981 */ /* 0x000ea4000c1e1900 */
[----:B--2---:R-:W-:-:S13]  /*0900*/  ISETP.NE.AND P0, PT, R16, RZ, PT ;  /* 0x000000ff1000720c */ /* 0x004fda0003f05270 */
[----:B------:R-:W2:Y:S01]  /*0910*/  @P0 LDG.E.64 R16, desc[UR10][R26.64+0x10] ;  /* 0x0000100a1a100981 */ /* 0x000ea2000c1e1b00 */
[----:B------:R-:W-:Y:S01]  /*0920*/  @P0 VIADD R0, R0, 0x1 ;  /* 0x0000000100000836 */ /* 0x000fe20000000000 */
[----:B--2---:R-:W-:-:S11]  /*0930*/  @P0 DADD R14, R14, R16 ;  /* 0x000000000e0e0229 */ /* 0x004fd60000000010 */
.L_x_7:
[----:B------:R-:W-:Y:S05]  /*0940*/  BSYNC.RECONVERGENT B0 ;  /* 0x0000000000007941 */ /* 0x000fea0003800200 */
.L_x_6:
[----:B------:R-:W-:Y:S04]  /*0950*/  BSSY.RECONVERGENT B0, `(.L_x_8) ;  /* 0x0000008000007945 */ /* 0x000fe80003800200 */
[----:B------:R-:W-:Y:S05]  /*0960*/  @!P2 BRA `(.L_x_9) ;  /* 0x000000000018a947 */ /* 0x000fea0003800000 */
[----:B------:R-:W2:Y:S02]  /*0970*/  LDG.E R24, desc[UR10][R24.64+0xc] ;  /* 0x00000c0a18187981 */ /* 0x000ea4000c1e1900 */
[----:B--2---:R-:W-:-:S13]  /*0980*/  ISETP.NE.AND P0, PT, R24, RZ, PT ;  /* 0x000000ff1800720c */ /* 0x004fda0003f05270 */
[----:B------:R-:W-:Y:S05]  /*0990*/  @!P0 BRA `(.L_x_9) ;  /* 0x00000000000c8947 */ /* 0x000fea0003800000 */
[----:B------:R-:W2:Y:S01]  /*09a0*/  LDG.E.64 R26, desc[UR10][R26.64+0x18] ;  /* 0x0000180a1a1a7981 */ /* 0x000ea2000c1e1b00 */
[----:B------:R-:W-:Y:S01]  /*09b0*/  VIADD R0, R0, 0x1 ;  /* 0x0000000100007836 */ /* 0x000fe20000000000 */
[----:B--2---:R-:W-:-:S11]  /*09c0*/  DADD R14, R14, R26 ;  /* 0x000000000e0e7229 */ /* 0x004fd6000000001a */
.L_x_9:
[----:B------:R-:W-:Y:S05]  /*09d0*/  BSYNC.RECONVERGENT B0 ;  /* 0x0000000000007941 */ /* 0x000fea0003800200 */
.L_x_8:
[----:B------:R-:W-:Y:S01]  /*09e0*/  VIADD R31, R31, 0x4 ;  /* 0x000000041f1f7836 */ /* 0x000fe20000000000 */
[----:B------:R-:W-:Y:S06]  /*09f0*/  @P3 BRA `(.L_x_10) ;  /* 0xfffffffc002c3947 */ /* 0x000fec000383ffff */
.L_x_1:
[----:B------:R-:W-:-:S13]  /*0a00*/  ISETP.NE.AND P0, PT, R33, RZ, PT ;  /* 0x000000ff2100720c */ /* 0x000fda0003f05270 */
[----:B------:R-:W-:Y:S05]  /*0a10*/  @!P0 BRA `(.L_x_0) ;  /* 0x0000000000b88947 */ /* 0x000fea0003800000 */
[----:B------:R-:W0:Y:S01]  /*0a20*/  LDCU.64 UR8, c[0x0][0x380] ;  /* 0x00007000ff0877ac */ /* 0x000e220008000a00 */
[----:B------:R-:W-:Y:S01]  /*0a30*/  IADD3 R17, P0, PT, R3, R31, RZ ;  /* 0x0000001f03117210 */ /* 0x000fe20007f1e0ff */
[----:B------:R-:W1:Y:S03]  /*0a40*/  LDC.64 R22, c[0x0][0x3c8] ;  /* 0x0000f200ff167b82 */ /* 0x000e660000000a00 */
[----:B------:R-:W-:-:S05]  /*0a50*/  LEA.HI.X.SX32 R18, R31, R32, 0x1, P0 ;  /* 0x000000201f127211 */ /* 0x000fca00000f0eff */
[----:B------:R-:W2:Y:S01]  /*0a60*/  LDC.64 R20, c[0x0][0x3b8] ;  /* 0x0000ee00ff147b82 */ /* 0x000ea20000000a00 */
[----:B0-----:R-:W-:-:S04]  /*0a70*/  LEA R16, P0, R17, UR8, 0x3 ;  /* 0x0000000811107c11 */ /* 0x001fc8000f8018ff */
[----:B------:R-:W-:-:S05]  /*0a80*/  LEA.HI.X R17, R17, UR9, R18, 0x3, P0 ;  /* 0x0000000911117c11 */ /* 0x000fca00080f1c12 */
[----:B------:R-:W3:Y:S01]  /*0a90*/  LDG.E.64 R18, desc[UR10][R16.64] ;  /* 0x0000000a10127981 */ /* 0x000ee2000c1e1b00 */
[----:B------:R-:W-:Y:S01]  /*0aa0*/  BSSY.RECONVERGENT B0, `(.L_x_11) ;  /* 0x000000c000007945 */ /* 0x000fe20003800200 */
[----:B------:R-:W-:Y:S01]  /*0ab0*/  ISETP.NE.AND P1, PT, R33, 0x1, PT ;  /* 0x000000012100780c */ /* 0x000fe20003f25270 */
[----:B--2---:R-:W-:Y:S01]  /*0ac0*/  IMAD.WIDE R20, R31, 0x8, R20 ;  /* 0x000000081f147825 */ /* 0x004fe200078e0214 */
[----:B---3-5:R-:W-:-:S03]  /*0ad0*/  DSETP.GT.AND P0, PT, R18, R8, PT ;  /* 0x000000081200722a */ /* 0x028fc60003f04000 */
[----:B-1----:R-:W-:-:S11]  /*0ae0*/  IMAD.WIDE R18, R31, 0x4, R22 ;  /* 0x000000041f127825 */ /* 0x002fd600078e0216 */
[----:B------:R-:W-:Y:S05]  /*0af0*/  @!P0 BRA `(.L_x_12) ;  /* 0x0000000000188947 */ /* 0x000fea0003800000 */
[----:B------:R-:W2:Y:S02]  /*0b00*/  LDG.E R22, desc[UR10][R18.64] ;  /* 0x0000000a12167981 */ /* 0x000ea4000c1e1900 */
[----:B--2---:R-:W-:-:S13]  /*0b10*/  ISETP.NE.AND P0, PT, R22, RZ, PT ;  /* 0x000000ff1600720c */ /* 0x004fda0003f05270 */
[----:B------:R-:W-:Y:S05]  /*0b20*/  @!P0 BRA `(.L_x_12) ;  /* 0x00000000000c8947 */ /* 0x000fea0003800000 */
[----:B------:R-:W2:Y:S01]  /*0b30*/  LDG.E.64 R22, desc[UR10][R20.64] ;  /* 0x0000000a14167981 */ /* 0x000ea2000c1e1b00 */
[----:B------:R-:W-:Y:S01]  /*0b40*/  VIADD R0, R0, 0x1 ;  /* 0x0000000100007836 */ /* 0x000fe20000000000 */
[----:B--2---:R-:W-:-:S11]  /*0b50*/  DADD R14, R22, R14 ;  /* 0x00000000160e7229 */ /* 0x004fd6000000000e */
.L_x_12:
[----:B------:R-:W-:Y:S05]  /*0b60*/  BSYNC.RECONVERGENT B0 ;  /* 0x0000000000007941 */ /* 0x000fea0003800200 */
.L_x_11:
[----:B------:R-:W-:Y:S05]  /*0b70*/  @!P1 BRA `(.L_x_0) ;  /* 0x0000000000609947 */ /* 0x000fea0003800000 */
[----:B------:R-:W2:Y:S01]  /*0b80*/  LDG.E.64 R22, desc[UR10][R16.64+0x8] ;  /* 0x0000080a10167981 */ /* 0x000ea2000c1e1b00 */
[----:B------:R-:W-:Y:S01]  /*0b90*/  BSSY.RECONVERGENT B0, `(.L_x_13) ;  /* 0x000000a000007945 */ /* 0x000fe20003800200 */
[----:B------:R-:W-:Y:S01]  /*0ba0*/  ISETP.NE.AND P1, PT, R33, 0x2, PT ;  /* 0x000000022100780c */ /* 0x000fe20003f25270 */
[----:B--2---:R-:W-:-:S14]  /*0bb0*/  DSETP.GT.AND P0, PT, R22, R8, PT ;  /* 0x000000081600722a */ /* 0x004fdc0003f04000 */
[----:B------:R-:W-:Y:S05]  /*0bc0*/  @!P0 BRA `(.L_x_14) ;  /* 0x0000000000188947 */ /* 0x000fea0003800000 */
[----:B------:R-:W2:Y:S02]  /*0bd0*/  LDG.E R22, desc[UR10][R18.64+0x4] ;  /* 0x0000040a12167981 */ /* 0x000ea4000c1e1900 */
[----:B--2---:R-:W-:-:S13]  /*0be0*/  ISETP.NE.AND P0, PT, R22, RZ, PT ;  /* 0x000000ff1600720c */ /* 0x004fda0003f05270 */
[----:B------:R-:W-:Y:S05]  /*0bf0*/  @!P0 BRA `(.L_x_14) ;  /* 0x00000000000c8947 */ /* 0x000fea0003800000 */
[----:B------:R-:W2:Y:S01]  /*0c00*/  LDG.E.64 R22, desc[UR10][R20.64+0x8] ;  /* 0x0000080a14167981 */ /* 0x000ea2000c1e1b00 */
[----:B------:R-:W-:Y:S01]  /*0c10*/  VIADD R0, R0, 0x1 ;  /* 0x0000000100007836 */ /* 0x000fe20000000000 */
[----:B--2---:R-:W-:-:S11]  /*0c20*/  DADD R14, R22, R14 ;  /* 0x00000000160e7229 */ /* 0x004fd6000000000e */
.L_x_14:
[----:B------:R-:W-:Y:S05]  /*0c30*/  BSYNC.RECONVERGENT B0 ;  /* 0x0000000000007941 */ /* 0x000fea0003800200 */
.L_x_13:
[----:B------:R-:W-:Y:S05]  /*0c40*/  @!P1 BRA `(.L_x_0) ;  /* 0x00000000002c9947 */ /* 0x000fea0003800000 */
[----:B------:R-:W2:Y:S01]  /*0c50*/  LDG.E.64 R16, desc[UR10][R16.64+0x10] ;  /* 0x0000100a10107981 */ /* 0x000ea2000c1e1b00 */
[----:B------:R-:W-:Y:S01]  /*0c60*/  BSSY.RECONVERGENT B0, `(.L_x_0) ;  /* 0x0000009000007945 */ /* 0x000fe20003800200 */
[----:B--2---:R-:W-:-:S14]  /*0c70*/  DSETP.GT.AND P0, PT, R16, R8, PT ;  /* 0x000000081000722a */ /* 0x004fdc0003f04000 */
[----:B------:R-:W-:Y:S05]  /*0c80*/  @!P0 BRA `(.L_x_15) ;  /* 0x0000000000188947 */ /* 0x000fea0003800000 */
[----:B------:R-:W2:Y:S02]  /*0c90*/  LDG.E R18, desc[UR10][R18.64+0x8] ;  /* 0x0000080a12127981 */ /* 0x000ea4000c1e1900 */
[----:B--2---:R-:W-:-:S13]  /*0ca0*/  ISETP.NE.AND P0, PT, R18, RZ, PT ;  /* 0x000000ff1200720c */ /* 0x004fda0003f05270 */
[----:B------:R-:W-:Y:S05]  /*0cb0*/  @!P0 BRA `(.L_x_15) ;  /* 0x00000000000c8947 */ /* 0x000fea0003800000 */
[----:B------:R-:W2:Y:S01]  /*0cc0*/  LDG.E.64 R20, desc[UR10][R20.64+0x10] ;  /* 0x0000100a14147981 */ /* 0x000ea2000c1e1b00 */
[----:B------:R-:W-:Y:S01]  /*0cd0*/  IADD3 R0, PT, PT, R0, 0x1, RZ ;  /* 0x0000000100007810 */ /* 0x000fe20007ffe0ff */
[----:B--2---:R-:W-:-:S11]  /*0ce0*/  DADD R14, R20, R14 ;  /* 0x00000000140e7229 */ /* 0x004fd6000000000e */
.L_x_15:
[----:B------:R-:W-:Y:S05]  /*0cf0*/  BSYNC.RECONVERGENT B0 ;  /* 0x0000000000007941 */ /* 0x000fea0003800200 */
.L_x_0:
[----:B------:R-:W-:Y:S01]  /*0d00*/  ISETP.NE.AND P0, PT, R0, RZ, PT ;  /* 0x000000ff0000720c */ /* 0x000fe20003f05270 */
[----:B------:R-:W-:-:S12]  /*0d10*/  BSSY.RECONVERGENT B0, `(.L_x_16) ;  /* 0x00000b5000007945 */ /* 0x000fd80003800200 */
[----:B------:R-:W-:Y:S05]  /*0d20*/  @P0 BRA `(.L_x_17) ;  /* 0x0000000400240947 */ /* 0x000fea0003800000 */
[----:B------:R-:W0:Y:S01]  /*0d30*/  LDCU.64 UR16, c[0x0][0x3a8] ;  /* 0x00007500ff1077ac */ /* 0x000e220008000a00 */
[----:B------:R-:W-:Y:S02]  /*0d40*/  IMAD.MOV.U32 R24, RZ, RZ, R6 ;  /* 0x000000ffff187224 */ /* 0x000fe400078e0006 */
[----:B------:R-:W-:Y:S01]  /*0d50*/  IMAD.MOV.U32 R25, RZ, RZ, R7 ;  /* 0x000000ffff197224 */ /* 0x000fe200078e0007 */
[----:B------:R-:W-:Y:S01]  /*0d60*/  UISETP.GT.U32.AND UP0, UPT, UR12, 0x7feffffe, UPT ;  /* 0x7feffffe0c00788c */ /* 0x000fe2000bf04070 */
[----:B0-----:R-:W-:Y:S02]  /*0d70*/  IMAD.U32 R30, RZ, RZ, UR16 ;  /* 0x00000010ff1e7e24 */ /* 0x001fe4000f8e00ff */
[----:B------:R-:W-:-:S06]  /*0d80*/  IMAD.U32 R31, RZ, RZ, UR17 ;  /* 0x00000011ff1f7e24 */ /* 0x000fcc000f8e00ff */
[----:B------:R-:W-:Y:S05]  /*0d90*/  BRA.U UP0, `(.L_x_18) ;  /* 0x0000000900b07547 */ /* 0x000fea000b800000 */
[----:B------:R-:W-:Y:S01]  /*0da0*/  UISETP.GT.U32.AND UP0, UPT, UR7, 0x3ff6a09e, UPT ;  /* 0x3ff6a09e0700788c */ /* 0x000fe2000bf04070 */
[----:B------:R-:W-:Y:S01]  /*0db0*/  IMAD.U32 R0, RZ, RZ, UR13 ;  /* 0x0000000dff007e24 */ /* 0x000fe2000f8e00ff */
[----:B------:R-:W-:Y:S01]  /*0dc0*/  UMOV UR8, 0x3ae80f1e ;  /* 0x3ae80f1e00087882 */ /* 0x000fe20000000000 */
[----:B------:R-:W-:Y:S01]  /*0dd0*/  IMAD.U32 R26, RZ, RZ, UR4 ;  /* 0x00000004ff1a7e24 */ /* 0x000fe2000f8e00ff */
[----:B------:R-:W-:Y:S01]  /*0de0*/  UMOV UR9, 0x3eb1380b ;  /* 0x3eb1380b00097882 */ /* 0x000fe20000000000 */
[----:B------:R-:W-:Y:S01]  /*0df0*/  IMAD.MOV.U32 R14, RZ, RZ, RZ ;  /* 0x000000ffff0e7224 */ /* 0x000fe200078e00ff */
[----:B------:R-:W-:Y:S01]  /*0e00*/  PLOP3.LUT P0, PT, PT, PT, UP0, 0x80, 0x8 ;  /* 0x000000000008781c */ /* 0x000fe20003f0f008 */
[----:B------:R-:W-:Y:S01]  /*0e10*/  IMAD.MOV.U32 R22, RZ, RZ, -0x748574fc ;  /* 0x8b7a8b04ff167424 */ /* 0x000fe200078e00ff */
[----:B------:R-:W-:Y:S01]  /*0e20*/  UMOV UR14, 0x2d1b5154 ;  /* 0x2d1b5154000e7882 */ /* 0x000fe20000000000 */
[----:B------:R-:W-:Y:S01]  /*0e30*/  IMAD.MOV.U32 R23, RZ, RZ, 0x3ed0ee25 ;  /* 0x3ed0ee25ff177424 */ /* 0x000fe200078e00ff */
[----:B------:R-:W-:Y:S01]  /*0e40*/  FSEL R27, R0, UR7, P0 ;  /* 0x00000007001b7c08 */ /* 0x000fe20008000000 */
[----:B------:R-:W-:Y:S01]  /*0e50*/  UMOV UR15, 0x3f3c71c7 ;  /* 0x3f3c71c7000f7882 */ /* 0x000fe20000000000 */
[----:B------:R-:W-:-:S02]  /*0e60*/  IMAD.U32 R30, RZ, RZ, UR16 ;  /* 0x00000010ff1e7e24 */ /* 0x000fc4000f8e00ff */
[----:B------:R-:W-:Y:S02]  /*0e70*/  IMAD.U32 R31, RZ, RZ, UR17 ;  /* 0x00000011ff1f7e24 */ /* 0x000fe4000f8e00ff */
[C---:B------:R-:W-:Y:S02]  /*0e80*/  DADD R20, R26.reuse, 1 ;  /* 0x3ff000001a147429 */ /* 0x040fe40000000000 */
[----:B------:R-:W-:-:S04]  /*0e90*/  DADD R26, R26, -1 ;  /* 0xbff000001a1a7429 */ /* 0x000fc80000000000 */
[----:B------:R-:W0:Y:S02]  /*0ea0*/  MUFU.RCP64H R15, R21 ;  /* 0x00000015000f7308 */ /* 0x000e240000001800 */
[----:B0-----:R-:W-:-:S08]  /*0eb0*/  DFMA R16, -R20, R14, 1 ;  /* 0x3ff000001410742b */ /* 0x001fd0000000010e */
[----:B------:R-:W-:-:S08]  /*0ec0*/  DFMA R16, R16, R16, R16 ;  /* 0x000000101010722b */ /* 0x000fd00000000010 */
[----:B------:R-:W-:-:S08]  /*0ed0*/  DFMA R14, R14, R16, R14 ;  /* 0x000000100e0e722b */ /* 0x000fd0000000000e */
[----:B------:R-:W-:-:S08]  /*0ee0*/  DMUL R16, R26, R14 ;  /* 0x0000000e1a107228 */ /* 0x000fd00000000000 */
[----:B------:R-:W-:-:S08]  /*0ef0*/  DFMA R16, R26, R14, R16 ;  /* 0x0000000e1a10722b */ /* 0x000fd00000000010 */
[----:B------:R-:W-:Y:S02]  /*0f00*/  DMUL R18, R16, R16 ;  /* 0x0000001010127228 */ /* 0x000fe40000000000 */
[----:B------:R-:W-:-:S06]  /*0f10*/  DADD R24, R26, -R16 ;  /* 0x000000001a187229 */ /* 0x000fcc0000000810 */
[----:B------:R-:W-:Y:S01]  /*0f20*/  DFMA R20, R18, UR8, R22 ;  /* 0x0000000812147c2b */ /* 0x000fe20008000016 */
[----:B------:R-:W-:Y:S01]  /*0f30*/  UMOV UR8, 0x9f02676f ;  /* 0x9f02676f00087882 */ /* 0x000fe20000000000 */
[----:B------:R-:W-:Y:S01]  /*0f40*/  UMOV UR9, 0x3ef3b266 ;  /* 0x3ef3b26600097882 */ /* 0x000fe20000000000 */
[----:B------:R-:W-:-:S05]  /*0f50*/  DADD R24, R24, R24 ;  /* 0x0000000018187229 */ /* 0x000fca0000000018 */
[----:B------:R-:W-:Y:S01]  /*0f60*/  DFMA R20, R18, R20, UR8 ;  /* 0x0000000812147e2b */ /* 0x000fe20008000014 */
[----:B------:R-:W-:Y:S01]  /*0f70*/  UMOV UR8, 0xa9ab0956 ;  /* 0xa9ab095600087882 */ /* 0x000fe20000000000 */
[----:B------:R-:W-:Y:S01]  /*0f80*/  UMOV UR9, 0x3f1745cb ;  /* 0x3f1745cb00097882 */ /* 0x000fe20000000000 */
[----:B------:R-:W-:-:S05]  /*0f90*/  DFMA R26, R26, -R16, R24 ;  /* 0x800000101a1a722b */ /* 0x000fca0000000018 */
[----:B------:R-:W-:Y:S01]  /*0fa0*/  DFMA R20, R18, R20, UR8 ;  /* 0x0000000812147e2b */ /* 0x000fe20008000014 */
[----:B------:R-:W-:Y:S02]  /*0fb0*/  UIADD3 UR8, UPT, UPT, UR6, 0x1, URZ ;  /* 0x0000000106087890 */ /* 0x000fe4000fffe0ff */
[----:B------:R-:W-:Y:S01]  /*0fc0*/  @!UP0 UIADD3 UR8, UPT, UPT, UR6, URZ, URZ ;  /* 0x000000ff06088290 */ /* 0x000fe2000fffe0ff */
[----:B------:R-:W-:Y:S01]  /*0fd0*/  DMUL R26, R14, R26 ;  /* 0x0000001a0e1a7228 */ /* 0x000fe20000000000 */
[----:B------:R-:W-:Y:S02]  /*0fe0*/  UMOV UR9, 0x43300000 ;  /* 0x4330000000097882 */ /* 0x000fe40000000000 */
[----:B------:R-:W-:Y:S01]  /*0ff0*/  ULOP3.LUT UR8, UR8, 0x80000000, URZ, 0x3c, !UPT ;  /* 0x8000000008087892 */ /* 0x000fe2000f8e3cff */
[----:B------:R-:W-:Y:S01]  /*1000*/  DFMA R22, R18, R20, UR14 ;  /* 0x0000000e12167e2b */ /* 0x000fe20008000014 */
[----:B------:R-:W-:Y:S01]  /*1010*/  UMOV UR14, 0x923be72d ;  /* 0x923be72d000e7882 */ /* 0x000fe20000000000 */
[----:B------:R-:W-:Y:S01]  /*1020*/  UMOV UR15, 0x3f624924 ;  /* 0x3f624924000f7882 */ /* 0x000fe20000000000 */
[----:B------:R-:W-:-:S02]  /*1030*/  IMAD.MOV.U32 R20, RZ, RZ, -0x80000000 ;  /* 0x80000000ff147424 */ /* 0x000fc400078e00ff */
[----:B------:R-:W-:-:S03]  /*1040*/  IMAD.MOV.U32 R21, RZ, RZ, 0x43300000 ;  /* 0x43300000ff157424 */ /* 0x000fc600078e00ff */
[----:B------:R-:W-:Y:S01]  /*1050*/  DFMA R22, R18, R22, UR14 ;  /* 0x0000000e12167e2b */ /* 0x000fe20008000016 */
[----:B------:R-:W-:Y:S01]  /*1060*/  UMOV UR14, 0x9999a3c4 ;  /* 0x9999a3c4000e7882 */ /* 0x000fe20000000000 */
[----:B------:R-:W-:Y:S01]  /*1070*/  UMOV UR15, 0x3f899999 ;  /* 0x3f899999000f7882 */ /* 0x000fe20000000000 */
[----:B------:R-:W-:Y:S01]  /*1080*/  DADD R20, -R20, UR8 ;  /* 0x0000000814147e29 */ /* 0x000fe20008000100 */
[----:B------:R-:W-:Y:S01]  /*1090*/  UMOV UR8, 0x55555554 ;  /* 0x5555555400087882 */ /* 0x000fe20000000000 */
[----:B------:R-:W-:-:S03]  /*10a0*/  UMOV UR9, 0x3fb55555 ;  /* 0x3fb5555500097882 */ /* 0x000fc60000000000 */
[----:B------:R-:W-:Y:S01]  /*10b0*/  DFMA R22, R18, R22, UR14 ;  /* 0x0000000e12167e2b */ /* 0x000fe20008000016 */
[----:B------:R-:W-:Y:S01]  /*10c0*/  UMOV UR14, 0xfefa39ef ;  /* 0xfefa39ef000e7882 */ /* 0x000fe20000000000 */
[----:B------:R-:W-:Y:S02]  /*10d0*/  UMOV UR15, 0x3fe62e42 ;  /* 0x3fe62e42000f7882 */ /* 0x000fe40000000000 */
[----:B------:R-:W-:-:S04]  /*10e0*/  DFMA R24, R20, UR14, R16 ;  /* 0x0000000e14187c2b */ /* 0x000fc80008000010 */
[----:B------:R-:W-:Y:S01]  /*10f0*/  DFMA R28, R18, R22, UR8 ;  /* 0x00000008121c7e2b */ /* 0x000fe20008000016 */
[----:B------:R-:W-:Y:S01]  /*1100*/  UMOV UR8, 0xfefa39ef ;  /* 0xfefa39ef00087882 */ /* 0x000fe20000000000 */
[----:B------:R-:W-:Y:S02]  /*1110*/  UMOV UR9, 0x3fe62e42 ;  /* 0x3fe62e4200097882 */ /* 0x000fe40000000000 */
[----:B------:R-:W-:Y:S01]  /*1120*/  DFMA R22, R20, -UR8, R24 ;  /* 0x8000000814167c2b */ /* 0x000fe20008000018 */
[----:B------:R-:W-:Y:S01]  /*1130*/  UMOV UR8, 0x3b39803f ;  /* 0x3b39803f00087882 */ /* 0x000fe20000000000 */
[----:B------:R-:W-:Y:S02]  /*1140*/  UMOV UR9, 0x3c7abc9e ;  /* 0x3c7abc9e00097882 */ /* 0x000fe40000000000 */
[----:B------:R-:W-:-:S04]  /*1150*/  DMUL R28, R18, R28 ;  /* 0x0000001c121c7228 */ /* 0x000fc80000000000 */
[----:B------:R-:W-:-:S04]  /*1160*/  DADD R22, -R16, R22 ;  /* 0x0000000010167229 */ /* 0x000fc80000000116 */
[----:B------:R-:W-:-:S08]  /*1170*/  DFMA R26, R16, R28, R26 ;  /* 0x0000001c101a722b */ /* 0x000fd0000000001a */
[----:B------:R-:W-:-:S08]  /*1180*/  DADD R22, R26, -R22 ;  /* 0x000000001a167229 */ /* 0x000fd00000000816 */
[----:B------:R-:W-:-:S08]  /*1190*/  DFMA R22, R20, UR8, R22 ;  /* 0x0000000814167c2b */ /* 0x000fd00008000016 */
[----:B------:R-:W-:Y:S01]  /*11a0*/  DADD R24, R24, R22 ;  /* 0x0000000018187229 */ /* 0x000fe20000000016 */
[----:B------:R-:W-:Y:S10]  /*11b0*/  BRA `(.L_x_18) ;  /* 0x0000000400a87947 */ /* 0x000ff40003800000 */
.L_x_17:
[----:B------:R-:W0:Y:S01]  /*11c0*/  I2F.F64 R16, R0 ;  /* 0x0000000000107312 */ /* 0x000e220000201c00 */
[----:B------:R-:W-:Y:S01]  /*11d0*/  IMAD.MOV.U32 R18, RZ, RZ, 0x1 ;  /* 0x00000001ff127424 */ /* 0x000fe200078e00ff */
[----:B------:R-:W-:Y:S01]  /*11e0*/  FSETP.GEU.AND P1, PT, |R15|, 6.5827683646048100446e-37, PT ;  /* 0x036000000f00780b */ /* 0x000fe20003f2e200 */
[----:B------:R-:W-:Y:S05]  /*11f0*/  BSSY.RECONVERGENT B1, `(.L_x_19) ;  /* 0x0000013000017945 */ /* 0x000fea0003800200 */
[----:B0-----:R-:W0:Y:S02]  /*1200*/  MUFU.RCP64H R19, R17 ;  /* 0x0000001100137308 */ /* 0x001e240000001800 */
[----:B0-----:R-:W-:-:S08]  /*1210*/  DFMA R20, -R16, R18, 1 ;  /* 0x3ff000001014742b */ /* 0x001fd00000000112 */
[----:B------:R-:W-:-:S08]  /*1220*/  DFMA R20, R20, R20, R20 ;  /* 0x000000141414722b */ /* 0x000fd00000000014 */
[----:B------:R-:W-:-:S08]  /*1230*/  DFMA R20, R18, R20, R18 ;  /* 0x000000141214722b */ /* 0x000fd00000000012 */
[----:B------:R-:W-:-:S08]  /*1240*/  DFMA R18, -R16, R20, 1 ;  /* 0x3ff000001012742b */ /* 0x000fd00000000114 */
[----:B------:R-:W-:-:S08]  /*1250*/  DFMA R18, R20, R18, R20 ;  /* 0x000000121412722b */ /* 0x000fd00000000014 */
[----:B------:R-:W-:-:S08]  /*1260*/  DMUL R30, R18, R14 ;  /* 0x0000000e121e7228 */ /* 0x000fd00000000000 */
[----:B------:R-:W-:-:S08]  /*1270*/  DFMA R20, -R16, R30, R14 ;  /* 0x0000001e1014722b */ /* 0x000fd0000000010e */
[----:B------:R-:W-:-:S10]  /*1280*/  DFMA R30, R18, R20, R30 ;  /* 0x00000014121e722b */ /* 0x000fd4000000001e */
[----:B------:R-:W-:-:S05]  /*1290*/  FFMA R0, RZ, R17, R31 ;  /* 0x00000011ff007223 */ /* 0x000fca000000001f */
[----:B------:R-:W-:-:S13]  /*12a0*/  FSETP.GT.AND P0, PT, |R0|, 1.469367938527859385e-39, PT ;  /* 0x001000000000780b */ /* 0x000fda0003f04200 */
[----:B------:R-:W-:Y:S05]  /*12b0*/  @P0 BRA P1, `(.L_x_20) ;  /* 0x0000000000180947 */ /* 0x000fea0000800000 */
[----:B------:R-:W-:Y:S01]  /*12c0*/  MOV R22, R14 ;  /* 0x0000000e00167202 */ /* 0x000fe20000000f00 */
[----:B------:R-:W-:Y:S01]  /*12d0*/  IMAD.MOV.U32 R23, RZ, RZ, R15 ;  /* 0x000000ffff177224 */ /* 0x000fe200078e000f */
[----:B------:R-:W-:Y:S01]  /*12e0*/  MOV R0, 0x1320 ;  /* 0x0000132000007802 */ /* 0x000fe20000000f00 */
[----:B------:R-:W-:Y:S02]  /*12f0*/  IMAD.MOV.U32 R20, RZ, RZ, R16 ;  /* 0x000000ffff147224 */ /* 0x000fe400078e0010 */
[----:B------:R-:W-:-:S07]  /*1300*/  IMAD.MOV.U32 R21, RZ, RZ, R17 ;  /* 0x000000ffff157224 */ /* 0x000fce00078e0011 */
[----:B-----5:R-:W-:Y:S05]  /*1310*/  CALL.REL.NOINC `($__internal_1_$__cuda_sm20_div_rn_f64_full) ;  /* 0x00000010004c7944 */ /* 0x020fea0003c00000 */
.L_x_20:
[----:B------:R-:W-:Y:S05]  /*1320*/  BSYNC.RECONVERGENT B1 ;  /* 0x0000000000017941 */ /* 0x000fea0003800200 */
.L_x_19:
[----:B------:R-:W-:Y:S01]  /*1330*/  ISETP.GT.AND P0, PT, R31, 0xfffff, PT ;  /* 0x000fffff1f00780c */ /* 0x000fe20003f04270 */
[--C-:B------:R-:W-:Y:S02]  /*1340*/  IMAD.MOV.U32 R14, RZ, RZ, R30.reuse ;  /* 0x000000ffff0e7224 */ /* 0x100fe400078e001e */
[--C-:B------:R-:W-:Y:S02]  /*1350*/  IMAD.MOV.U32 R15, RZ, RZ, R31.reuse ;  /* 0x000000ffff0f7224 */ /* 0x100fe400078e001f */
[----:B------:R-:W-:Y:S02]  /*1360*/  IMAD.MOV.U32 R21, RZ, RZ, R31 ;  /* 0x000000ffff157224 */ /* 0x000fe400078e001f */
[----:B------:R-:W-:-:S06]  /*1370*/  IMAD.MOV.U32 R22, RZ, RZ, R30 ;  /* 0x000000ffff167224 */ /* 0x000fcc00078e001e */
[----:B------:R-:W-:-:S10]  /*1380*/  @!P0 DMUL R14, R30, 1.80143985094819840000e+16 ;  /* 0x435000001e0e8828 */ /* 0x000fd40000000000 */
[----:B------:R-:W-:Y:S02]  /*1390*/  @!P0 IMAD.MOV.U32 R21, RZ, RZ, R15 ;  /* 0x000000ffff158224 */ /* 0x000fe400078e000f */
[----:B------:R-:W-:Y:S02]  /*13a0*/  @!P0 IMAD.MOV.U32 R22, RZ, RZ, R14 ;  /* 0x000000ffff168224 */ /* 0x000fe400078e000e */
[----:B------:R-:W-:-:S05]  /*13b0*/  VIADD R0, R21, 0xffffffff ;  /* 0xffffffff15007836 */ /* 0x000fca0000000000 */
[----:B------:R-:W-:Y:S01]  /*13c0*/  ISETP.GT.U32.AND P1, PT, R0, 0x7feffffe, PT ;  /* 0x7feffffe0000780c */ /* 0x000fe20003f24070 */
[----:B------:R-:W-:Y:S02]  /*13d0*/  IMAD.MOV.U32 R0, RZ, RZ, -0x3ff ;  /* 0xfffffc01ff007424 */ /* 0x000fe400078e00ff */
[----:B------:R-:W-:-:S10]  /*13e0*/  @!P0 IMAD.MOV.U32 R0, RZ, RZ, -0x435 ;  /* 0xfffffbcbff008424 */ /* 0x000fd400078e00ff */
[----:B------:R-:W-:Y:S05]  /*13f0*/  @P1 BRA `(.L_x_21) ;  /* 0x0000000400001947 */ /* 0x000fea0003800000 */
[C---:B------:R-:W-:Y:S01]  /*1400*/  LOP3.LUT R14, R21.reuse, 0xfffff, RZ, 0xc0, !PT ;  /* 0x000fffff150e7812 */ /* 0x040fe200078ec0ff */
[----:B------:R-:W-:Y:S01]  /*1410*/  IMAD.MOV.U32 R26, RZ, RZ, -0x748574fc ;  /* 0x8b7a8b04ff1a7424 */ /* 0x000fe200078e00ff */
[----:B------:R-:W-:Y:S01]  /*1420*/  UMOV UR8, 0x3ae80f1e ;  /* 0x3ae80f1e00087882 */ /* 0x000fe20000000000 */
[----:B------:R-:W-:Y:S01]  /*1430*/  IMAD.MOV.U32 R27, RZ, RZ, 0x3ed0ee25 ;  /* 0x3ed0ee25ff1b7424 */ /* 0x000fe200078e00ff */
[----:B------:R-:W-:Y:S01]  /*1440*/  LOP3.LUT R23, R14, 0x3ff00000, RZ, 0xfc, !PT ;  /* 0x3ff000000e177812 */ /* 0x000fe200078efcff */
[----:B------:R-:W-:Y:S01]  /*1450*/  IMAD.MOV.U32 R14, RZ, RZ, RZ ;  /* 0x000000ffff0e7224 */ /* 0x000fe200078e00ff */
[----:B------:R-:W-:Y:S01]  /*1460*/  UMOV UR9, 0x3eb1380b ;  /* 0x3eb1380b00097882 */ /* 0x000fe20000000000 */
[----:B------:R-:W-:Y:S01]  /*1470*/  LEA.HI R21, R21, R0, RZ, 0xc ;  /* 0x0000000015157211 */ /* 0x000fe200078f60ff */
[----:B------:R-:W-:Y:S01]  /*1480*/  UMOV UR14, 0x80000000 ;  /* 0x80000000000e7882 */ /* 0x000fe20000000000 */
[----:B------:R-:W-:Y:S01]  /*1490*/  ISETP.GE.U32.AND P0, PT, R23, 0x3ff6a09f, PT ;  /* 0x3ff6a09f1700780c */ /* 0x000fe20003f06070 */
[----:B------:R-:W-:-:S12]  /*14a0*/  UMOV UR15, 0x43300000 ;  /* 0x43300000000f7882 */ /* 0x000fd80000000000 */
[----:B------:R-:W-:Y:S02]  /*14b0*/  @P0 VIADD R15, R23, 0xfff00000 ;  /* 0xfff00000170f0836 */ /* 0x000fe40000000000 */
[----:B------:R-:W-:-:S03]  /*14c0*/  @P0 VIADD R21, R21, 0x1 ;  /* 0x0000000115150836 */ /* 0x000fc60000000000 */
[----:B------:R-:W-:Y:S02]  /*14d0*/  @P0 MOV R23, R15 ;  /* 0x0000000f00170202 */ /* 0x000fe40000000f00 */
[----:B------:R-:W-:Y:S01]  /*14e0*/  LOP3.LUT R20, R21, 0x80000000, RZ, 0x3c, !PT ;  /* 0x8000000015147812 */ /* 0x000fe200078e3cff */
[----:B------:R-:W-:-:S03]  /*14f0*/  IMAD.MOV.U32 R21, RZ, RZ, 0x43300000 ;  /* 0x43300000ff157424 */ /* 0x000fc600078e00ff */
[C---:B------:R-:W-:Y:S02]  /*1500*/  DADD R24, R22.reuse, 1 ;  /* 0x3ff0000016187429 */ /* 0x040fe40000000000 */
[----:B------:R-:W-:Y:S02]  /*1510*/  DADD R22, R22, -1 ;  /* 0xbff0000016167429 */ /* 0x000fe40000000000 */
[----:B------:R-:W-:Y:S01]  /*1520*/  DADD R20, R20, -UR14 ;  /* 0x8000000e14147e29 */ /* 0x000fe20008000000 */
[----:B------:R-:W-:Y:S01]  /*1530*/  UMOV UR14, 0xfefa39ef ;  /* 0xfefa39ef000e7882 */ /* 0x000fe20000000000 */
[----:B------:R-:W0:Y:S01]  /*1540*/  MUFU.RCP64H R15, R25 ;  /* 0x00000019000f7308 */ /* 0x000e220000001800 */
[----:B------:R-:W-:Y:S01]  /*1550*/  UMOV UR15, 0x3fe62e42 ;  /* 0x3fe62e42000f7882 */ /* 0x000fe20000000000 */
[----:B0-----:R-:W-:-:S08]  /*1560*/  DFMA R16, -R24, R14, 1 ;  /* 0x3ff000001810742b */ /* 0x001fd0000000010e */
[----:B------:R-:W-:-:S08]  /*1570*/  DFMA R16, R16, R16, R16 ;  /* 0x000000101010722b */ /* 0x000fd00000000010 */
[----:B------:R-:W-:-:S08]  /*1580*/  DFMA R14, R14, R16, R14 ;  /* 0x000000100e0e722b */ /* 0x000fd0000000000e */
[----:B------:R-:W-:-:S08]  /*1590*/  DMUL R16, R22, R14 ;  /* 0x0000000e16107228 */ /* 0x000fd00000000000 */
[----:B------:R-:W-:-:S08]  /*15a0*/  DFMA R16, R22, R14, R16 ;  /* 0x0000000e1610722b */ /* 0x000fd00000000010 */
[----:B------:R-:W-:-:S08]  /*15b0*/  DMUL R18, R16, R16 ;  /* 0x0000001010127228 */ /* 0x000fd00000000000 */
[----:B------:R-:W-:Y:S01]  /*15c0*/  DFMA R24, R18, UR8, R26 ;  /* 0x0000000812187c2b */ /* 0x000fe2000800001a */
[----:B------:R-:W-:Y:S01]  /*15d0*/  UMOV UR8, 0x9f02676f ;  /* 0x9f02676f00087882 */ /* 0x000fe20000000000 */
[----:B------:R-:W-:-:S06]  /*15e0*/  UMOV UR9, 0x3ef3b266 ;  /* 0x3ef3b26600097882 */ /* 0x000fcc0000000000 */
[----:B------:R-:W-:Y:S01]  /*15f0*/  DFMA R24, R18, R24, UR8 ;  /* 0x0000000812187e2b */ /* 0x000fe20008000018 */
[----:B------:R-:W-:Y:S01]  /*1600*/  UMOV UR8, 0xa9ab0956 ;  /* 0xa9ab095600087882 */ /* 0x000fe20000000000 */
[----:B------:R-:W-:-:S06]  /*1610*/  UMOV UR9, 0x3f1745cb ;  /* 0x3f1745cb00097882 */ /* 0x000fcc0000000000 */
[----:B------:R-:W-:Y:S01]  /*1620*/  DFMA R24, R18, R24, UR8 ;  /* 0x0000000812187e2b */ /* 0x000fe20008000018 */
[----:B------:R-:W-:Y:S01]  /*1630*/  UMOV UR8, 0x2d1b5154 ;  /* 0x2d1b515400087882 */ /* 0x000fe20000000000 */
[----:B------:R-:W-:-:S06]  /*1640*/  UMOV UR9, 0x3f3c71c7 ;  /* 0x3f3c71c700097882 */ /* 0x000fcc0000000000 */
[----:B------:R-:W-:Y:S01]  /*1650*/  DFMA R26, R18, R24, UR8 ;  /* 0x00000008121a7e2b */ /* 0x000fe20008000018 */
[----:B------:R-:W-:Y:S01]  /*1660*/  UMOV UR8, 0x923be72d ;  /* 0x923be72d00087882 */ /* 0x000fe20000000000 */
[----:B------:R-:W-:Y:S01]  /*1670*/  UMOV UR9, 0x3f624924 ;  /* 0x3f62492400097882 */ /* 0x000fe20000000000 */
[----:B------:R-:W-:-:S05]  /*1680*/  DADD R24, R22, -R16 ;  /* 0x0000000016187229 */ /* 0x000fca0000000810 */
[----:B------:R-:W-:Y:S01]  /*1690*/  DFMA R26, R18, R26, UR8 ;  /* 0x00000008121a7e2b */ /* 0x000fe2000800001a */
[----:B------:R-:W-:Y:S01]  /*16a0*/  UMOV UR8, 0x9999a3c4 ;  /* 0x9999a3c400087882 */ /* 0x000fe20000000000 */
[----:B------:R-:W-:Y:S01]  /*16b0*/  UMOV UR9, 0x3f899999 ;  /* 0x3f89999900097882 */ /* 0x000fe20000000000 */
[----:B------:R-:W-:-:S05]  /*16c0*/  DADD R24, R24, R24 ;  /* 0x0000000018187229 */ /* 0x000fca0000000018 */
[----:B------:R-:W-:Y:S01]  /*16d0*/  DFMA R26, R18, R26, UR8 ;  /* 0x00000008121a7e2b */ /* 0x000fe2000800001a */
[----:B------:R-:W-:Y:S01]  /*16e0*/  UMOV UR8, 0x55555554 ;  /* 0x5555555400087882 */ /* 0x000fe20000000000 */
[----:B------:R-:W-:Y:S01]  /*16f0*/  UMOV UR9, 0x3fb55555 ;  /* 0x3fb5555500097882 */ /* 0x000fe20000000000 */
[----:B------:R-:W-:Y:S02]  /*1700*/  DFMA R22, R22, -R16, R24 ;  /* 0x800000101616722b */ /* 0x000fe40000000018 */
[----:B------:R-:W-:-:S03]  /*1710*/  DFMA R24, R20, UR14, R16 ;  /* 0x0000000e14187c2b */ /* 0x000fc60008000010 */
[----:B------:R-:W-:Y:S01]  /*1720*/  DFMA R26, R18, R26, UR8 ;  /* 0x00000008121a7e2b */ /* 0x000fe2000800001a */
[----:B------:R-:W-:Y:S01]  /*1730*/  UMOV UR8, 0xfefa39ef ;  /* 0xfefa39ef00087882 */ /* 0x000fe20000000000 */
[----:B------:R-:W-:Y:S01]  /*1740*/  UMOV UR9, 0x3fe62e42 ;  /* 0x3fe62e4200097882 */ /* 0x000fe20000000000 */
[----:B------:R-:W-:Y:S02]  /*1750*/  DMUL R22, R14, R22 ;  /* 0x000000160e167228 */ /* 0x000fe40000000000 */
[----:B------:R-:W-:Y:S01]  /*1760*/  DFMA R28, R20, -UR8, R24 ;  /* 0x80000008141c7c2b */ /* 0x000fe20008000018 */
[----:B------:R-:W-:Y:S01]  /*1770*/  UMOV UR8, 0x3b39803f ;  /* 0x3b39803f00087882 */ /* 0x000fe20000000000 */
[----:B------:R-:W-:Y:S01]  /*1780*/  UMOV UR9, 0x3c7abc9e ;  /* 0x3c7abc9e00097882 */ /* 0x000fe20000000000 */
[----:B------:R-:W-:-:S05]  /*1790*/  DMUL R26, R18, R26 ;  /* 0x0000001a121a7228 */ /* 0x000fca0000000000 */
[----:B------:R-:W-:-:S03]  /*17a0*/  DADD R28, -R16, R28 ;  /* 0x00000000101c7229 */ /* 0x000fc6000000011c */
[----:B------:R-:W-:-:S08]  /*17b0*/  DFMA R22, R16, R26, R22 ;  /* 0x0000001a1016722b */ /* 0x000fd00000000016 */
[----:B------:R-:W-:-:S08]  /*17c0*/  DADD R22, R22, -R28 ;  /* 0x0000000016167229 */ /* 0x000fd0000000081c */
[----:B------:R-:W-:-:S08]  /*17d0*/  DFMA R22, R20, UR8, R22 ;  /* 0x0000000814167c2b */ /* 0x000fd00008000016 */
[----:B------:R-:W-:Y:S01]  /*17e0*/  DADD R24, R24, R22 ;  /* 0x0000000018187229 */ /* 0x000fe20000000016 */
[----:B------:R-:W-:Y:S10]  /*17f0*/  BRA `(.L_x_18) ;  /* 0x0000000000187947 */ /* 0x000ff40003800000 */
.L_x_21:
[----:B------:R-:W-:Y:S01]  /*1800*/  IMAD.MOV.U32 R16, RZ, RZ, 0x0 ;  /* 0x00000000ff107424 */ /* 0x000fe200078e00ff */
[----:B------:R-:W-:Y:S01]  /*1810*/  LOP3.LUT P0, RZ, R15, 0x7fffffff, RZ, 0xc0, !PT ;  /* 0x7fffffff0fff7812 */ /* 0x000fe2000780c0ff */
[----:B------:R-:W-:-:S06]  /*1820*/  IMAD.MOV.U32 R17, RZ, RZ, 0x7ff00000 ;  /* 0x7ff00000ff117424 */ /* 0x000fcc00078e00ff */
[----:B------:R-:W-:-:S10]  /*1830*/  DFMA R16, R14, R16, +INF ;  /* 0x7ff000000e10742b */ /* 0x000fd40000000010 */
[----:B------:R-:W-:Y:S02]  /*1840*/  FSEL R24, R16, RZ, P0 ;  /* 0x000000ff10187208 */ /* 0x000fe40000000000 */
[----:B------:R-:W-:-:S07]  /*1850*/  FSEL R25, R17, -QNAN , P0 ;  /* 0xfff0000011197808 */ /* 0x000fce0000000000 */
.L_x_18:
[----:B------:R-:W-:Y:S05]  /*1860*/  BSYNC.RECONVERGENT B0 ;  /* 0x0000000000007941 */ /* 0x000fea0003800200 */
.L_x_16:
[----:B------:R-:W0:Y:S01]  /*1870*/  MUFU.RCP64H R15, R31 ;  /* 0x0000001f000f7308 */ /* 0x000e220000001800 */
[----:B------:R-:W-:Y:S01]  /*1880*/  VIADD R14, R31, 0x300402 ;  /* 0x003004021f0e7836 */ /* 0x000fe20000000000 */
[----:B------:R-:W-:Y:S04]  /*1890*/  BSSY.RECONVERGENT B0, `(.L_x_22) ;  /* 0x000000e000007945 */ /* 0x000fe80003800200 */
[----:B------:R-:W-:Y:S01]  /*18a0*/  FSETP.GEU.AND P0, PT, |R14|, 5.8789094863358348022e-39, PT ;  /* 0x004004020e00780b */ /* 0x000fe20003f0e200 */
[----:B0-----:R-:W-:-:S08]  /*18b0*/  DFMA R16, R14, -R30, 1 ;  /* 0x3ff000000e10742b */ /* 0x001fd0000000081e */
[----:B------:R-:W-:-:S08]  /*18c0*/  DFMA R16, R16, R16, R16 ;  /* 0x000000101010722b */ /* 0x000fd00000000010 */
[----:B------:R-:W-:-:S08]  /*18d0*/  DFMA R16, R14, R16, R14 ;  /* 0x000000100e10722b */ /* 0x000fd0000000000e */
[----:B------:R-:W-:-:S08]  /*18e0*/  DFMA R18, R16, -R30, 1 ;  /* 0x3ff000001012742b */ /* 0x000fd0000000081e */
[----:B------:R-:W-:Y:S01]  /*18f0*/  DFMA R16, R16, R18, R16 ;  /* 0x000000121010722b */ /* 0x000fe20000000010 */
[----:B------:R-:W-:Y:S10]  /*1900*/  @P0 BRA `(.L_x_23) ;  /* 0x0000000000180947 */ /* 0x000ff40003800000 */
[----:B------:R-:W-:Y:S01]  /*1910*/  LOP3.LUT R0, R31, 0x7fffffff, RZ, 0xc0, !PT ;  /* 0x7fffffff1f007812 */ /* 0x000fe200078ec0ff */
[----:B------:R-:W-:Y:S02]  /*1920*/  IMAD.MOV.U32 R14, RZ, RZ, R30 ;  /* 0x000000ffff0e7224 */ /* 0x000fe400078e001e */
[----:B------:R-:W-:Y:S02]  /*1930*/  IMAD.MOV.U32 R15, RZ, RZ, R31 ;  /* 0x000000ffff0f7224 */ /* 0x000fe400078e001f */
[----:B------:R-:W-:Y:S01]  /*1940*/  VIADD R18, R0, 0xfff00000 ;  /* 0xfff0000000127836 */ /* 0x000fe20000000000 */
[----:B------:R-:W-:-:S07]  /*1950*/  MOV R0, 0x1970 ;  /* 0x0000197000007802 */ /* 0x000fce0000000f00 */
[----:B-----5:R-:W-:Y:S05]  /*1960*/  CALL.REL.NOINC `($__internal_0_$__cuda_sm20_dblrcp_rn_slowpath_v3) ;  /* 0x0000000800187944 */ /* 0x020fea0003c00000 */
.L_x_23:
[----:B------:R-:W-:Y:S05]  /*1970*/  BSYNC.RECONVERGENT B0 ;  /* 0x0000000000007941 */ /* 0x000fea0003800200 */
.L_x_22:
[----:B------:R-:W-:Y:S01]  /*1980*/  ISETP.LT.AND P0, PT, R5, UR5, PT ;  /* 0x0000000505007c0c */ /* 0x000fe2000bf01270 */
[----:B------:R-:W-:Y:S01]  /*1990*/  BSSY.RECONVERGENT B0, `(.L_x_24) ;  /* 0x000007e000007945 */ /* 0x000fe20003800200 */
[----:B------:R-:W-:Y:S02]  /*19a0*/  DADD R10, R16, R10 ;  /* 0x00000000100a7229 */ /* 0x000fe4000000000a */
[----:B------:R-:W-:-:S09]  /*19b0*/  DADD R12, R24, R12 ;  /* 0x00000000180c7229 */ /* 0x000fd2000000000c */
[----:B------:R-:W-:Y:S05]  /*19c0*/  @P0 BRA `(.L_x_25) ;  /* 0x0000000400e80947 */ /* 0x000fea0003800000 */
[----:B------:R-:W0:Y:S01]  /*19d0*/  LDCU UR9, c[0x0][0x3c0] ;  /* 0x00007800ff0977ac */ /* 0x000e220008000800 */
[----:B------:R-:W-:Y:S01]  /*19e0*/  IMAD.MOV.U32 R16, RZ, RZ, 0x1 ;  /* 0x00000001ff107424 */ /* 0x000fe200078e00ff */
[----:B------:R-:W-:Y:S01]  /*19f0*/  FSETP.GEU.AND P1, PT, |R13|, 6.5827683646048100446e-37, PT ;  /* 0x036000000d00780b */ /* 0x000fe20003f2e200 */
[----:B------:R-:W-:Y:S01]  /*1a00*/  BSSY.RECONVERGENT B1, `(.L_x_26) ;  /* 0x0000018000017945 */ /* 0x000fe20003800200 */
[----:B------:R-:W-:-:S04]  /*1a10*/  ULOP3.LUT UR8, URZ, UR5, URZ, 0x33, !UPT ;  /* 0x00000005ff087292 */ /* 0x000fc8000f8e33ff */
[----:B0-----:R-:W-:-:S09]  /*1a20*/  UIADD3 UR8, UPT, UPT, UR8, UR9, URZ ;  /* 0x0000000908087290 */ /* 0x001fd2000fffe0ff */
[----:B------:R-:W0:Y:S08]  /*1a30*/  I2F.F64 R14, UR8 ;  /* 0x00000008000e7d12 */ /* 0x000e300008201c00 */
        /* <DEDUP_REMOVED lines=12> */
[----:B------:R-:W-:Y:S01]  /*1b00*/  IMAD.MOV.U32 R22, RZ, RZ, R12 ;  /* 0x000000ffff167224 */ /* 0x000fe200078e000c */
[----:B------:R-:W-:Y:S01]  /*1b10*/  MOV R23, R13 ;  /* 0x0000000d00177202 */ /* 0x000fe20000000f00 */
[----:B------:R-:W-:Y:S01]  /*1b20*/  IMAD.MOV.U32 R20, RZ, RZ, R14 ;  /* 0x000000ffff147224 */ /* 0x000fe200078e000e */
[----:B------:R-:W-:Y:S01]  /*1b30*/  MOV R0, 0x1b60 ;  /* 0x00001b6000007802 */ /* 0x000fe20000000f00 */
[----:B------:R-:W-:-:S07]  /*1b40*/  IMAD.MOV.U32 R21, RZ, RZ, R15 ;  /* 0x000000ffff157224 */ /* 0x000fce00078e000f */
[----:B-----5:R-:W-:Y:S05]  /*1b50*/  CALL.REL.NOINC `($__internal_1_$__cuda_sm20_div_rn_f64_full) ;  /* 0x00000008003c7944 */ /* 0x020fea0003c00000 */
[----:B------:R-:W-:Y:S02]  /*1b60*/  IMAD.MOV.U32 R16, RZ, RZ, R30 ;  /* 0x000000ffff107224 */ /* 0x000fe400078e001e */
[----:B------:R-:W-:-:S07]  /*1b70*/  IMAD.MOV.U32 R17, RZ, RZ, R31 ;  /* 0x000000ffff117224 */ /* 0x000fce00078e001f */
.L_x_27:
[----:B------:R-:W-:Y:S05]  /*1b80*/  BSYNC.RECONVERGENT B1 ;  /* 0x0000000000017941 */ /* 0x000fea0003800200 */
.L_x_26:
[----:B------:R-:W-:Y:S01]  /*1b90*/  IMAD.MOV.U32 R18, RZ, RZ, 0x652b82fe ;  /* 0x652b82feff127424 */ /* 0x000fe200078e00ff */
[----:B------:R-:W-:Y:S01]  /*1ba0*/  UMOV UR8, 0xfefa39ef ;  /* 0xfefa39ef00087882 */ /* 0x000fe20000000000 */
[----:B------:R-:W-:Y:S01]  /*1bb0*/  IMAD.MOV.U32 R19, RZ, RZ, 0x3ff71547 ;  /* 0x3ff71547ff137424 */ /* 0x000fe200078e00ff */
[----:B------:R-:W-:Y:S01]  /*1bc0*/  UMOV UR9, 0x3fe62e42 ;  /* 0x3fe62e4200097882 */ /* 0x000fe20000000000 */
[----:B------:R-:W-:Y:S01]  /*1bd0*/  FSETP.GEU.AND P0, PT, |R17|, 4.1917929649353027344, PT ;  /* 0x4086232b1100780b */ /* 0x000fe20003f0e200 */
[----:B------:R-:W-:Y:S03]  /*1be0*/  BSSY.RECONVERGENT B1, `(.L_x_28) ;  /* 0x000003a000017945 */ /* 0x000fe60003800200 */
[----:B------:R-:W-:-:S08]  /*1bf0*/  DFMA R18, R16, R18, 6.75539944105574400000e+15 ;  /* 0x433800001012742b */ /* 0x000fd00000000012 */
[----:B------:R-:W-:-:S08]  /*1c00*/  DADD R20, R18, -6.75539944105574400000e+15 ;  /* 0xc338000012147429 */ /* 0x000fd00000000000 */
[----:B------:R-:W-:Y:S01]  /*1c10*/  DFMA R22, R20, -UR8, R16 ;  /* 0x8000000814167c2b */ /* 0x000fe20008000010 */
[----:B------:R-:W-:Y:S01]  /*1c20*/  UMOV UR8, 0x3b39803f ;  /* 0x3b39803f00087882 */ /* 0x000fe20000000000 */
[----:B------:R-:W-:-:S06]  /*1c30*/  UMOV UR9, 0x3c7abc9e ;  /* 0x3c7abc9e00097882 */ /* 0x000fcc0000000000 */
[----:B------:R-:W-:Y:S01]  /*1c40*/  DFMA R20, R20, -UR8, R22 ;  /* 0x8000000814147c2b */ /* 0x000fe20008000016 */
[----:B------:R-:W-:Y:S01]  /*1c50*/  UMOV UR8, 0x69ce2bdf ;  /* 0x69ce2bdf00087882 */ /* 0x000fe20000000000 */
[----:B------:R-:W-:Y:S01]  /*1c60*/  IMAD.MOV.U32 R22, RZ, RZ, -0x35dec16 ;  /* 0xfca213eaff167424 */ /* 0x000fe200078e00ff */
[----:B------:R-:W-:Y:S01]  /*1c70*/  UMOV UR9, 0x3e5ade15 ;  /* 0x3e5ade1500097882 */ /* 0x000fe20000000000 */
[----:B------:R-:W-:-:S06]  /*1c80*/  IMAD.MOV.U32 R23, RZ, RZ, 0x3e928af3 ;  /* 0x3e928af3ff177424 */ /* 0x000fcc00078e00ff */
        /* <DEDUP_REMOVED lines=23> */
[----:B------:R-:W0:Y:S01]  /*1e00*/  MUFU.RCP64H R23, R11 ;  /* 0x0000000b00177308 */ /* 0x000e220000001800 */
[----:B------:R-:W-:Y:S01]  /*1e10*/  UMOV UR9, 0x3fe00000 ;  /* 0x3fe0000000097882 */ /* 0x000fe20000000000 */
[----:B------:R-:W-:-:S04]  /*1e20*/  IMAD.MOV.U32 R22, RZ, RZ, 0x1 ;  /* 0x00000001ff167424 */ /* 0x000fc800078e00ff */
[----:B------:R-:W-:-:S08]  /*1e30*/  DFMA R24, R20, R24, UR8 ;  /* 0x0000000814187e2b */ /* 0x000fd00008000018 */
[----:B------:R-:W-:Y:S02]  /*1e40*/  DFMA R24, R20, R24, 1 ;  /* 0x3ff000001418742b */ /* 0x000fe40000000018 */
[----:B0-----:R-:W-:-:S06]  /*1e50*/  DFMA R26, -R10, R22, 1 ;  /* 0x3ff000000a1a742b */ /* 0x001fcc0000000116 */
[----:B------:R-:W-:Y:S02]  /*1e60*/  DFMA R24, R20, R24, 1 ;  /* 0x3ff000001418742b */ /* 0x000fe40000000018 */
[----:B------:R-:W-:-:S08]  /*1e70*/  DFMA R26, R26, R26, R26 ;  /* 0x0000001a1a1a722b */ /* 0x000fd0000000001a */
[----:B------:R-:W-:Y:S01]  /*1e80*/  IMAD R21, R18, 0x100000, R25 ;  /* 0x0010000012157824 */ /* 0x000fe200078e0219 */
[----:B------:R-:W-:Y:S01]  /*1e90*/  DFMA R22, R22, R26, R22 ;  /* 0x0000001a1616722b */ /* 0x000fe20000000016 */
[----:B------:R-:W-:Y:S01]  /*1ea0*/  IMAD.MOV.U32 R20, RZ, RZ, R24 ;  /* 0x000000ffff147224 */ /* 0x000fe200078e0018 */
[----:B------:R-:W-:Y:S09]  /*1eb0*/  @!P0 BRA `(.L_x_29) ;  /* 0x0000000000308947 */ /* 0x000ff20003800000 */
[----:B------:R-:W-:Y:S01]  /*1ec0*/  FSETP.GEU.AND P1, PT, |R17|, 4.2275390625, PT ;  /* 0x408748001100780b */ /* 0x000fe20003f2e200 */
[C---:B------:R-:W-:Y:S02]  /*1ed0*/  DADD R20, R16.reuse, +INF ;  /* 0x7ff0000010147429 */ /* 0x040fe40000000000 */
[----:B------:R-:W-:-:S08]  /*1ee0*/  DSETP.GEU.AND P0, PT, R16, RZ, PT ;  /* 0x000000ff1000722a */ /* 0x000fd00003f0e000 */
[----:B------:R-:W-:Y:S02]  /*1ef0*/  FSEL R20, R20, RZ, P0 ;  /* 0x000000ff14147208 */ /* 0x000fe40000000000 */
[----:B------:R-:W-:Y:S02]  /*1f00*/  @!P1 LEA.HI R0, R18, R18, RZ, 0x1 ;  /* 0x0000001212009211 */ /* 0x000fe400078f08ff */
[----:B------:R-:W-:Y:S02]  /*1f10*/  FSEL R21, R21, RZ, P0 ;  /* 0x000000ff15157208 */ /* 0x000fe40000000000 */
[----:B------:R-:W-:-:S05]  /*1f20*/  @!P1 SHF.R.S32.HI R17, RZ, 0x1, R0 ;  /* 0x00000001ff119819 */ /* 0x000fca0000011400 */
[----:B------:R-:W-:Y:S02]  /*1f30*/  @!P1 IMAD.IADD R16, R18, 0x1, -R17 ;  /* 0x0000000112109824 */ /* 0x000fe400078e0a11 */
[----:B------:R-:W-:-:S03]  /*1f40*/  @!P1 IMAD R25, R17, 0x100000, R25 ;  /* 0x0010000011199824 */ /* 0x000fc600078e0219 */
[----:B------:R-:W-:Y:S02]  /*1f50*/  @!P1 LEA R17, R16, 0x3ff00000, 0x14 ;  /* 0x3ff0000010119811 */ /* 0x000fe400078ea0ff */
[----:B------:R-:W-:-:S06]  /*1f60*/  @!P1 MOV R16, RZ ;  /* 0x000000ff00109202 */ /* 0x000fcc0000000f00 */
[----:B------:R-:W-:-:S11]  /*1f70*/  @!P1 DMUL R20, R24, R16 ;  /* 0x0000001018149228 */ /* 0x000fd60000000000 */
.L_x_29:
[----:B------:R-:W-:Y:S05]  /*1f80*/  BSYNC.RECONVERGENT B1 ;  /* 0x0000000000017941 */ /* 0x000fea0003800200 */
.L_x_28:
[----:B------:R-:W0:Y:S01]  /*1f90*/  LDCU UR8, c[0x0][0x3a4] ;  /* 0x00007480ff0877ac */ /* 0x000e220008000800 */
[----:B------:R-:W-:Y:S01]  /*1fa0*/  DFMA R18, -R10, R22, 1 ;  /* 0x3ff000000a12742b */ /* 0x000fe20000000116 */
[----:B------:R-:W-:Y:S01]  /*1fb0*/  FSETP.GEU.AND P1, PT, |R15|, 6.5827683646048100446e-37, PT ;  /* 0x036000000f00780b */ /* 0x000fe20003f2e200 */
[----:B------:R-:W-:Y:S01]  /*1fc0*/  BSSY.RECONVERGENT B1, `(.L_x_30) ;  /* 0x0000019000017945 */ /* 0x000fe20003800200 */
[----:B------:R-:W1:Y:S05]  /*1fd0*/  LDCU.64 UR14, c[0x0][0x390] ;  /* 0x00007200ff0e77ac */ /* 0x000e6a0008000a00 */
[----:B------:R-:W-:-:S08]  /*1fe0*/  DFMA R18, R22, R18, R22 ;  /* 0x000000121612722b */ /* 0x000fd00000000016 */
[----:B------:R-:W-:Y:S01]  /*1ff0*/  DMUL R22, R14, R18 ;  /* 0x000000120e167228 */ /* 0x000fe20000000000 */
[----:B0-----:R-:W-:-:S04]  /*2000*/  UIADD3 UR8, UPT, UPT, -UR5, UR8, URZ ;  /* 0x0000000805087290 */ /* 0x001fc8000fffe1ff */
[----:B------:R-:W-:-:S03]  /*2010*/  USHF.L.U32 UR8, UR8, 0x1, URZ ;  /* 0x0000000108087899 */ /* 0x000fc600080006ff */
[----:B------:R-:W-:-:S03]  /*2020*/  DFMA R24, -R10, R22, R14 ;  /* 0x000000160a18722b */ /* 0x000fc6000000010e */
[----:B------:R-:W-:Y:S01]  /*2030*/  IMAD.U32 R17, RZ, RZ, UR8 ;  /* 0x00000008ff117e24 */ /* 0x000fe2000f8e00ff */
[----:B------:R-:W-:-:S04]  /*2040*/  IADD3 R0, P0, PT, R2, UR8, RZ ;  /* 0x0000000802007c10 */ /* 0x000fc8000ff1e0ff */
[----:B------:R-:W-:Y:S01]  /*2050*/  LEA.HI.X.SX32 R17, R17, R4, 0x1, P0 ;  /* 0x0000000411117211 */ /* 0x000fe200000f0eff */
[----:B------:R-:W-:Y:S01]  /*2060*/  DFMA R18, R18, R24, R22 ;  /* 0x000000181212722b */ /* 0x000fe20000000016 */
[----:B-1----:R-:W-:-:S04]  /*2070*/  LEA R16, P0, R0, UR14, 0x3 ;  /* 0x0000000e00107c11 */ /* 0x002fc8000f8018ff */
[----:B------:R-:W-:-:S05]  /*2080*/  LEA.HI.X R17, R0, UR15, R17, 0x3, P0 ;  /* 0x0000000f00117c11 */ /* 0x000fca00080f1c11 */
[----:B------:R0:W-:Y:S01]  /*2090*/  STG.E.64 desc[UR10][R16.64], R20 ;  /* 0x0000001410007986 */ /* 0x0001e2000c101b0a */
[----:B------:R-:W-:-:S05]  /*20a0*/  FFMA R0, RZ, R11, R19 ;  /* 0x0000000bff007223 */ /* 0x000fca0000000013 */
[----:B------:R-:W-:-:S13]  /*20b0*/  FSETP.GT.AND P0, PT, |R0|, 1.469367938527859385e-39, PT ;  /* 0x001000000000780b */ /* 0x000fda0003f04200 */
[----:B0-----:R-:W-:Y:S05]  /*20c0*/  @P0 BRA P1, `(.L_x_31) ;  /* 0x0000000000200947 */ /* 0x001fea0000800000 */
[----:B------:R-:W-:Y:S01]  /*20d0*/  IMAD.MOV.U32 R22, RZ, RZ, R14 ;  /* 0x000000ffff167224 */ /* 0x000fe200078e000e */
[----:B------:R-:W-:Y:S01]  /*20e0*/  MOV R0, 0x2130 ;  /* 0x0000213000007802 */ /* 0x000fe20000000f00 */
[----:B------:R-:W-:Y:S02]  /*20f0*/  IMAD.MOV.U32 R23, RZ, RZ, R15 ;  /* 0x000000ffff177224 */ /* 0x000fe400078e000f */
[----:B------:R-:W-:Y:S02]  /*2100*/  IMAD.MOV.U32 R20, RZ, RZ, R10 ;  /* 0x000000ffff147224 */ /* 0x000fe400078e000a */
[----:B------:R-:W-:-:S07]  /*2110*/  IMAD.MOV.U32 R21, RZ, RZ, R11 ;  /* 0x000000ffff157224 */ /* 0x000fce00078e000b */
[----:B-----5:R-:W-:Y:S05]  /*2120*/  CALL.REL.NOINC `($__internal_1_$__cuda_sm20_div_rn_f64_full) ;  /* 0x0000000000c87944 */ /* 0x020fea0003c00000 */
[----:B------:R-:W-:Y:S02]  /*2130*/  IMAD.MOV.U32 R18, RZ, RZ, R30 ;  /* 0x000000ffff127224 */ /* 0x000fe400078e001e */
[----:B------:R-:W-:-:S07]  /*2140*/  IMAD.MOV.U32 R19, RZ, RZ, R31 ;  /* 0x000000ffff137224 */ /* 0x000fce00078e001f */
.L_x_31:
[----:B------:R-:W-:Y:S05]  /*2150*/  BSYNC.RECONVERGENT B1 ;  /* 0x0000000000017941 */ /* 0x000fea0003800200 */
.L_x_30:
[----:B------:R0:W-:Y:S02]  /*2160*/  STG.E.64 desc[UR10][R16.64+0x8], R18 ;  /* 0x0000081210007986 */ /* 0x0001e4000c101b0a */
.L_x_25:
[----:B------:R-:W-:Y:S05]  /*2170*/  BSYNC.RECONVERGENT B0 ;  /* 0x0000000000007941 */ /* 0x000fea0003800200 */
.L_x_24:
[----:B------:R-:W-:Y:S02]  /*2180*/  UISETP.GT.AND UP0, UPT, UR5, 0x1, UPT ;  /* 0x000000010500788c */ /* 0x000fe4000bf04270 */
[----:B------:R-:W-:-:S07]  /*2190*/  UIADD3 UR8, UPT, UPT, UR5, -0x1, URZ ;  /* 0xffffffff05087890 */ /* 0x000fce000fffe0ff */
[----:B------:R-:W-:Y:S01]  /*21a0*/  UMOV UR5, UR8 ;  /* 0x0000000800057c82 */ /* 0x000fe20008000000 */
[----:B------:R-:W-:Y:S05]  /*21b0*/  BRA.U UP0, `(.L_x_32) ;  /* 0xffffffe100e47547 */ /* 0x000fea000b83ffff */
[----:B------:R-:W-:Y:S05]  /*21c0*/  EXIT ;  /* 0x000000000000794d */ /* 0x000fea0003800000 */
        .weak           $__internal_0_$__cuda_sm20_dblrcp_rn_slowpath_v3
        .type           $__internal_0_$__cuda_sm20_dblrcp_rn_slowpath_v3,@function
        .size           $__internal_0_$__cuda_sm20_dblrcp_rn_slowpath_v3,($__internal_1_$__cuda_sm20_div_rn_f64_full - $__internal_0_$__cuda_sm20_dblrcp_rn_slowpath_v3)
$__internal_0_$__cuda_sm20_dblrcp_rn_slowpath_v3:
[----:B------:R-:W-:Y:S01]  /*21d0*/  DSETP.GTU.AND P0, PT, |R14|, +INF , PT ;  /* 0x7ff000000e00742a */ /* 0x000fe20003f0c200 */
[----:B------:R-:W-:-:S13]  /*21e0*/  BSSY.RECONVERGENT B1, `(.L_x_33) ;  /* 0x0000023000017945 */ /* 0x000fda0003800200 */
[----:B------:R-:W-:Y:S05]  /*21f0*/  @P0 BRA `(.L_x_34) ;  /* 0x00000000007c0947 */ /* 0x000fea0003800000 */
[----:B------:R-:W-:-:S05]  /*2200*/  LOP3.LUT R19, R15, 0x7fffffff, RZ, 0xc0, !PT ;  /* 0x7fffffff0f137812 */ /* 0x000fca00078ec0ff */
[----:B------:R-:W-:-:S05]  /*2210*/  VIADD R16, R19, 0xffffffff ;  /* 0xffffffff13107836 */ /* 0x000fca0000000000 */
[----:B------:R-:W-:-:S13]  /*2220*/  ISETP.GE.U32.AND P0, PT, R16, 0x7fefffff, PT ;  /* 0x7fefffff1000780c */ /* 0x000fda0003f06070 */
[----:B------:R-:W-:Y:S01]  /*2230*/  @P0 LOP3.LUT R17, R15, 0x7ff00000, RZ, 0x3c, !PT ;  /* 0x7ff000000f110812 */ /* 0x000fe200078e3cff */
[----:B------:R-:W-:Y:S01]  /*2240*/  @P0 IMAD.MOV.U32 R16, RZ, RZ, RZ ;  /* 0x000000ffff100224 */ /* 0x000fe200078e00ff */
[----:B------:R-:W-:Y:S06]  /*2250*/  @P0 BRA `(.L_x_35) ;  /* 0x00000000006c0947 */ /* 0x000fec0003800000 */
[----:B------:R-:W-:-:S13]  /*2260*/  ISETP.GE.U32.AND P0, PT, R19, 0x1000001, PT ;  /* 0x010000011300780c */ /* 0x000fda0003f06070 */
[----:B------:R-:W-:Y:S05]  /*2270*/  @!P0 BRA `(.L_x_36) ;  /* 0x0000000000348947 */ /* 0x000fea0003800000 */
[----:B------:R-:W-:Y:S02]  /*2280*/  VIADD R17, R15, 0xc0200000 ;  /* 0xc02000000f117836 */ /* 0x000fe40000000000 */
[----:B------:R-:W-:Y:S02]  /*2290*/  IMAD.MOV.U32 R16, RZ, RZ, R14 ;  /* 0x000000ffff107224 */ /* 0x000fe400078e000e */
[----:B------:R-:W0:Y:S04]  /*22a0*/  MUFU.RCP64H R19, R17 ;  /* 0x0000001100137308 */ /* 0x000e280000001800 */
[----:B0-----:R-:W-:-:S08]  /*22b0*/  DFMA R20, -R16, R18, 1 ;  /* 0x3ff000001014742b */ /* 0x001fd00000000112 */
[----:B------:R-:W-:-:S08]  /*22c0*/  DFMA R20, R20, R20, R20 ;  /* 0x000000141414722b */ /* 0x000fd00000000014 */
[----:B------:R-:W-:-:S08]  /*22d0*/  DFMA R20, R18, R20, R18 ;  /* 0x000000141214722b */ /* 0x000fd00000000012 */
[----:B------:R-:W-:-:S08]  /*22e0*/  DFMA R18, -R16, R20, 1 ;  /* 0x3ff000001012742b */ /* 0x000fd00000000114 */
[----:B------:R-:W-:-:S08]  /*22f0*/  DFMA R18, R20, R18, R20 ;  /* 0x000000121412722b */ /* 0x000fd00000000014 */
[----:B------:R-:W-:-:S08]  /*2300*/  DMUL R18, R18, 2.2250738585072013831e-308 ;  /* 0x0010000012127828 */ /* 0x000fd00000000000 */
[----:B------:R-:W-:-:S08]  /*2310*/  DFMA R14, -R14, R18, 1 ;  /* 0x3ff000000e0e742b */ /* 0x000fd00000000112 */
[----:B------:R-:W-:-:S08]  /*2320*/  DFMA R14, R14, R14, R14 ;  /* 0x0000000e0e0e722b */ /* 0x000fd0000000000e */
[----:B------:R-:W-:Y:S01]  /*2330*/  DFMA R16, R18, R14, R18 ;  /* 0x0000000e1210722b */ /* 0x000fe20000000012 */
[----:B------:R-:W-:Y:S10]  /*2340*/  BRA `(.L_x_35) ;  /* 0x0000000000307947 */ /* 0x000ff40003800000 */
.L_x_36:
[----:B------:R-:W-:Y:S01]  /*2350*/  DMUL R14, R14, 8.11296384146066816958e+31 ;  /* 0x469000000e0e7828 */ /* 0x000fe20000000000 */
[----:B------:R-:W-:-:S05]  /*2360*/  IMAD.MOV.U32 R16, RZ, RZ, R18 ;  /* 0x000000ffff107224 */ /* 0x000fca00078e0012 */
[----:B------:R-:W0:Y:S02]  /*2370*/  MUFU.RCP64H R17, R15 ;  /* 0x0000000f00117308 */ /* 0x000e240000001800 */
[----:B0-----:R-:W-:-:S08]  /*2380*/  DFMA R18, -R14, R16, 1 ;  /* 0x3ff000000e12742b */ /* 0x001fd00000000110 */
[----:B------:R-:W-:-:S08]  /*2390*/  DFMA R18, R18, R18, R18 ;  /* 0x000000121212722b */ /* 0x000fd00000000012 */
[----:B------:R-:W-:-:S08]  /*23a0*/  DFMA R18, R16, R18, R16 ;  /* 0x000000121012722b */ /* 0x000fd00000000010 */
[----:B------:R-:W-:-:S08]  /*23b0*/  DFMA R16, -R14, R18, 1 ;  /* 0x3ff000000e10742b */ /* 0x000fd00000000112 */
[----:B------:R-:W-:-:S08]  /*23c0*/  DFMA R16, R18, R16, R18 ;  /* 0x000000101210722b */ /* 0x000fd00000000012 */
[----:B------:R-:W-:Y:S01]  /*23d0*/  DMUL R16, R16, 8.11296384146066816958e+31 ;  /* 0x4690000010107828 */ /* 0x000fe20000000000 */
[----:B------:R-:W-:Y:S10]  /*23e0*/  BRA `(.L_x_35) ;  /* 0x0000000000087947 */ /* 0x000ff40003800000 */
.L_x_34:
[----:B------:R-:W-:Y:S01]  /*23f0*/  LOP3.LUT R17, R15, 0x80000, RZ, 0xfc, !PT ;  /* 0x000800000f117812 */ /* 0x000fe200078efcff */
[----:B------:R-:W-:-:S07]  /*2400*/  IMAD.MOV.U32 R16, RZ, RZ, R14 ;  /* 0x000000ffff107224 */ /* 0x000fce00078e000e */
.L_x_35:
[----:B------:R-:W-:Y:S05]  /*2410*/  BSYNC.RECONVERGENT B1 ;  /* 0x0000000000017941 */ /* 0x000fea0003800200 */
.L_x_33:
[----:B------:R-:W-:Y:S01]  /*2420*/  MOV R14, R0 ;  /* 0x00000000000e7202 */ /* 0x000fe20000000f00 */
[----:B------:R-:W-:-:S04]  /*2430*/  IMAD.MOV.U32 R15, RZ, RZ, 0x0 ;  /* 0x00000000ff0f7424 */ /* 0x000fc800078e00ff */
[----:B------:R-:W-:Y:S05]  /*2440*/  RET.REL.NODEC R14 `(_Z31single_year_threshold_investingPdS_S_iiiidPiS_iS0_) ;  /* 0xffffffd80eec7950 */ /* 0x000fea0003c3ffff */
        .weak           $__internal_1_$__cuda_sm20_div_rn_f64_full
        .type           $__internal_1_$__cuda_sm20_div_rn_f64_full,@function
        .size           $__internal_1_$__cuda_sm20_div_rn_f64_full,(.L_x_44 - $__internal_1_$__cuda_sm20_div_rn_f64_full)
$__internal_1_$__cuda_sm20_div_rn_f64_full:
[C---:B------:R-:W-:Y:S01]  /*2450*/  FSETP.GEU.AND P0, PT, |R21|.reuse, 1.469367938527859385e-39, PT ;  /* 0x001000001500780b */ /* 0x040fe20003f0e200 */
[----:B------:R-:W-:Y:S01]  /*2460*/  IMAD.MOV.U32 R24, RZ, RZ, 0x1 ;  /* 0x00000001ff187424 */ /* 0x000fe200078e00ff */
[----:B------:R-:W-:Y:S01]  /*2470*/  LOP3.LUT R18, R21, 0x800fffff, RZ, 0xc0, !PT ;  /* 0x800fffff15127812 */ /* 0x000fe200078ec0ff */
[----:B------:R-:W-:Y:S01]  /*2480*/  IMAD.MOV.U32 R34, RZ, RZ, 0x1ca00000 ;  /* 0x1ca00000ff227424 */ /* 0x000fe200078e00ff */
[C---:B------:R-:W-:Y:S01]  /*2490*/  FSETP.GEU.AND P2, PT, |R23|.reuse, 1.469367938527859385e-39, PT ;  /* 0x001000001700780b */ /* 0x040fe20003f4e200 */
[----:B------:R-:W-:Y:S01]  /*24a0*/  BSSY.RECONVERGENT B2, `(.L_x_37) ;  /* 0x0000052000027945 */ /* 0x000fe20003800200 */
[----:B------:R-:W-:Y:S01]  /*24b0*/  LOP3.LUT R19, R18, 0x3ff00000, RZ, 0xfc, !PT ;  /* 0x3ff0000012137812 */ /* 0x000fe200078efcff */
[----:B------:R-:W-:Y:S01]  /*24c0*/  IMAD.MOV.U32 R18, RZ, RZ, R20 ;  /* 0x000000ffff127224 */ /* 0x000fe200078e0014 */
[----:B------:R-:W-:Y:S02]  /*24d0*/  LOP3.LUT R33, R23, 0x7ff00000, RZ, 0xc0, !PT ;  /* 0x7ff0000017217812 */ /* 0x000fe400078ec0ff */
[----:B------:R-:W-:-:S03]  /*24e0*/  LOP3.LUT R36, R21, 0x7ff00000, RZ, 0xc0, !PT ;  /* 0x7ff0000015247812 */ /* 0x000fc600078ec0ff */
[----:B------:R-:W-:Y:S01]  /*24f0*/  @!P0 DMUL R18, R20, 8.98846567431157953865e+307 ;  /* 0x7fe0000014128828 */ /* 0x000fe20000000000 */
[----:B------:R-:W-:-:S03]  /*2500*/  ISETP.GE.U32.AND P1, PT, R33, R36, PT ;  /* 0x000000242100720c */ /* 0x000fc60003f26070 */
[----:B------:R-:W-:Y:S02]  /*2510*/  @!P2 LOP3.LUT R26, R21, 0x7ff00000, RZ, 0xc0, !PT ;  /* 0x7ff00000151aa812 */ /* 0x000fe400078ec0ff */
[----:B------:R-:W0:Y:S02]  /*2520*/  MUFU.RCP64H R25, R19 ;  /* 0x0000001300197308 */ /* 0x000e240000001800 */
[----:B------:R-:W-:Y:S02]  /*2530*/  @!P2 ISETP.GE.U32.AND P3, PT, R33, R26, PT ;  /* 0x0000001a2100a20c */ /* 0x000fe40003f66070 */
[----:B------:R-:W-:Y:S02]  /*2540*/  @!P0 LOP3.LUT R36, R19, 0x7ff00000, RZ, 0xc0, !PT ;  /* 0x7ff0000013248812 */ /* 0x000fe400078ec0ff */
[----:B------:R-:W-:-:S04]  /*2550*/  @!P2 SEL R27, R34, 0x63400000, !P3 ;  /* 0x63400000221ba807 */ /* 0x000fc80005800000 */
[----:B------:R-:W-:-:S04]  /*2560*/  @!P2 LOP3.LUT R30, R27, 0x80000000, R23, 0xf8, !PT ;  /* 0x800000001b1ea812 */ /* 0x000fc800078ef817 */
[----:B------:R-:W-:Y:S01]  /*2570*/  @!P2 LOP3.LUT R31, R30, 0x100000, RZ, 0xfc, !PT ;  /* 0x001000001e1fa812 */ /* 0x000fe200078efcff */
[----:B------:R-:W-:Y:S01]  /*2580*/  @!P2 IMAD.MOV.U32 R30, RZ, RZ, RZ ;  /* 0x000000ffff1ea224 */ /* 0x000fe200078e00ff */
[----:B0-----:R-:W-:-:S08]  /*2590*/  DFMA R28, R24, -R18, 1 ;  /* 0x3ff00000181c742b */ /* 0x001fd00000000812 */
[----:B------:R-:W-:-:S08]  /*25a0*/  DFMA R28, R28, R28, R28 ;  /* 0x0000001c1c1c722b */ /* 0x000fd0000000001c */
[----:B------:R-:W-:Y:S01]  /*25b0*/  DFMA R28, R24, R28, R24 ;  /* 0x0000001c181c722b */ /* 0x000fe20000000018 */
[----:B------:R-:W-:Y:S01]  /*25c0*/  SEL R25, R34, 0x63400000, !P1 ;  /* 0x6340000022197807 */ /* 0x000fe20004800000 */
[----:B------:R-:W-:-:S03]  /*25d0*/  IMAD.MOV.U32 R24, RZ, RZ, R22 ;  /* 0x000000ffff187224 */ /* 0x000fc600078e0016 */
[----:B------:R-:W-:-:S03]  /*25e0*/  LOP3.LUT R25, R25, 0x800fffff, R23, 0xf8, !PT ;  /* 0x800fffff19197812 */ /* 0x000fc600078ef817 */
[----:B------:R-:W-:-:S03]  /*25f0*/  DFMA R26, R28, -R18, 1 ;  /* 0x3ff000001c1a742b */ /* 0x000fc60000000812 */
[----:B------:R-:W-:-:S05]  /*2600*/  @!P2 DFMA R24, R24, 2, -R30 ;  /* 0x400000001818a82b */ /* 0x000fca000000081e */
[----:B------:R-:W-:-:S08]  /*2610*/  DFMA R26, R28, R26, R28 ;  /* 0x0000001a1c1a722b */ /* 0x000fd0000000001c */
[----:B------:R-:W-:-:S08]  /*2620*/  DMUL R28, R26, R24 ;  /* 0x000000181a1c7228 */ /* 0x000fd00000000000 */
[----:B------:R-:W-:-:S08]  /*2630*/  DFMA R30, R28, -R18, R24 ;  /* 0x800000121c1e722b */ /* 0x000fd00000000018 */
[----:B------:R-:W-:Y:S01]  /*2640*/  DFMA R30, R26, R30, R28 ;  /* 0x0000001e1a1e722b */ /* 0x000fe2000000001c */
[----:B------:R-:W-:Y:S01]  /*2650*/  IMAD.MOV.U32 R29, RZ, RZ, R33 ;  /* 0x000000ffff1d7224 */ /* 0x000fe200078e0021 */
[----:B------:R-:W-:Y:S01]  /*2660*/  @!P2 LOP3.LUT R29, R25, 0x7ff00000, RZ, 0xc0, !PT ;  /* 0x7ff00000191da812 */ /* 0x000fe200078ec0ff */
[----:B------:R-:W-:-:S04]  /*2670*/  VIADD R27, R36, 0xffffffff ;  /* 0xffffffff241b7836 */ /* 0x000fc80000000000 */
[----:B------:R-:W-:-:S05]  /*2680*/  VIADD R26, R29, 0xffffffff ;  /* 0xffffffff1d1a7836 */ /* 0x000fca0000000000 */
[----:B------:R-:W-:-:S04]  /*2690*/  ISETP.GT.U32.AND P0, PT, R26, 0x7feffffe, PT ;  /* 0x7feffffe1a00780c */ /* 0x000fc80003f04070 */
[----:B------:R-:W-:-:S13]  /*26a0*/  ISETP.GT.U32.OR P0, PT, R27, 0x7feffffe, P0 ;  /* 0x7feffffe1b00780c */ /* 0x000fda0000704470 */
[----:B------:R-:W-:Y:S05]  /*26b0*/  @P0 BRA `(.L_x_38) ;  /* 0x00000000006c0947 */ /* 0x000fea0003800000 */
[----:B------:R-:W-:-:S04]  /*26c0*/  LOP3.LUT R26, R21, 0x7ff00000, RZ, 0xc0, !PT ;  /* 0x7ff00000151a7812 */ /* 0x000fc800078ec0ff */
[CC--:B------:R-:W-:Y:S02]  /*26d0*/  VIADDMNMX R22, R33.reuse, -R26.reuse, 0xb9600000, !PT ;  /* 0xb960000021167446 */ /* 0x0c0fe4000780091a */
[----:B------:R-:W-:Y:S02]  /*26e0*/  ISETP.GE.U32.AND P0, PT, R33, R26, PT ;  /* 0x0000001a2100720c */ /* 0x000fe40003f06070 */
[----:B------:R-:W-:Y:S02]  /*26f0*/  VIMNMX R22, PT, PT, R22, 0x46a00000, PT ;  /* 0x46a0000016167848 */ /* 0x000fe40003fe0100 */
[----:B------:R-:W-:-:S05]  /*2700*/  SEL R23, R34, 0x63400000, !P0 ;  /* 0x6340000022177807 */ /* 0x000fca0004000000 */
[----:B------:R-:W-:Y:S02]  /*2710*/  IMAD.IADD R28, R22, 0x1, -R23 ;  /* 0x00000001161c7824 */ /* 0x000fe400078e0a17 */
[----:B------:R-:W-:Y:S02]  /*2720*/  IMAD.MOV.U32 R22, RZ, RZ, RZ ;  /* 0x000000ffff167224 */ /* 0x000fe400078e00ff */
[----:B------:R-:W-:-:S06]  /*2730*/  VIADD R23, R28, 0x7fe00000 ;  /* 0x7fe000001c177836 */ /* 0x000fcc0000000000 */
[----:B------:R-:W-:-:S10]  /*2740*/  DMUL R26, R30, R22 ;  /* 0x000000161e1a7228 */ /* 0x000fd40000000000 */
[----:B------:R-:W-:-:S13]  /*2750*/  FSETP.GTU.AND P0, PT, |R27|, 1.469367938527859385e-39, PT ;  /* 0x001000001b00780b */ /* 0x000fda0003f0c200 */
[----:B------:R-:W-:Y:S05]  /*2760*/  @P0 BRA `(.L_x_39) ;  /* 0x0000000000940947 */ /* 0x000fea0003800000 */
[----:B------:R-:W-:Y:S01]  /*2770*/  DFMA R18, R30, -R18, R24 ;  /* 0x800000121e12722b */ /* 0x000fe20000000018 */
[----:B------:R-:W-:-:S09]  /*2780*/  IMAD.MOV.U32 R22, RZ, RZ, RZ ;  /* 0x000000ffff167224 */ /* 0x000fd200078e00ff */
[C---:B------:R-:W-:Y:S02]  /*2790*/  FSETP.NEU.AND P0, PT, R19.reuse, RZ, PT ;  /* 0x000000ff1300720b */ /* 0x040fe40003f0d000 */
[----:B------:R-:W-:-:S04]  /*27a0*/  LOP3.LUT R21, R19, 0x80000000, R21, 0x48, !PT ;  /* 0x8000000013157812 */ /* 0x000fc800078e4815 */
[----:B------:R-:W-:-:S07]  /*27b0*/  LOP3.LUT R23, R21, R23, RZ, 0xfc, !PT ;  /* 0x0000001715177212 */ /* 0x000fce00078efcff */
[----:B------:R-:W-:Y:S05]  /*27c0*/  @!P0 BRA `(.L_x_39) ;  /* 0x00000000007c8947 */ /* 0x000fea0003800000 */
[----:B------:R-:W-:Y:S01]  /*27d0*/  IADD3 R19, PT, PT, -R28, RZ, RZ ;  /* 0x000000ff1c137210 */ /* 0x000fe20007ffe1ff */
[----:B------:R-:W-:Y:S01]  /*27e0*/  IMAD.MOV.U32 R18, RZ, RZ, RZ ;  /* 0x000000ffff127224 */ /* 0x000fe200078e00ff */
[----:B------:R-:W-:-:S05]  /*27f0*/  DMUL.RP R22, R30, R22 ;  /* 0x000000161e167228 */ /* 0x000fca0000008000 */
[----:B------:R-:W-:-:S05]  /*2800*/  DFMA R18, R26, -R18, R30 ;  /* 0x800000121a12722b */ /* 0x000fca000000001e */
[----:B------:R-:W-:Y:S02]  /*2810*/  LOP3.LUT R21, R23, R21, RZ, 0x3c, !PT ;  /* 0x0000001517157212 */ /* 0x000fe400078e3cff */
[----:B------:R-:W-:-:S04]  /*2820*/  IADD3 R18, PT, PT, -R28, -0x43300000, RZ ;  /* 0xbcd000001c127810 */ /* 0x000fc80007ffe1ff */
[----:B------:R-:W-:-:S04]  /*2830*/  FSETP.NEU.AND P0, PT, |R19|, R18, PT ;  /* 0x000000121300720b */ /* 0x000fc80003f0d200 */
[----:B------:R-:W-:Y:S02]  /*2840*/  FSEL R26, R22, R26, !P0 ;  /* 0x0000001a161a7208 */ /* 0x000fe40004000000 */
[----:B------:R-:W-:Y:S01]  /*2850*/  FSEL R27, R21, R27, !P0 ;  /* 0x0000001b151b7208 */ /* 0x000fe20004000000 */
[----:B------:R-:W-:Y:S06]  /*2860*/  BRA `(.L_x_39) ;  /* 0x0000000000547947 */ /* 0x000fec0003800000 */
.L_x_38:
[----:B------:R-:W-:-:S14]  /*2870*/  DSETP.NAN.AND P0, PT, R22, R22, PT ;  /* 0x000000161600722a */ /* 0x000fdc0003f08000 */
[----:B------:R-:W-:Y:S05]  /*2880*/  @P0 BRA `(.L_x_40) ;  /* 0x0000000000440947 */ /* 0x000fea0003800000 */
[----:B------:R-:W-:-:S14]  /*2890*/  DSETP.NAN.AND P0, PT, R20, R20, PT ;  /* 0x000000141400722a */ /* 0x000fdc0003f08000 */
[----:B------:R-:W-:Y:S05]  /*28a0*/  @P0 BRA `(.L_x_41) ;  /* 0x0000000000300947 */ /* 0x000fea0003800000 */
[----:B------:R-:W-:Y:S01]  /*28b0*/  ISETP.NE.AND P0, PT, R29, R36, PT ;  /* 0x000000241d00720c */ /* 0x000fe20003f05270 */
[----:B------:R-:W-:Y:S02]  /*28c0*/  IMAD.MOV.U32 R26, RZ, RZ, 0x0 ;  /* 0x00000000ff1a7424 */ /* 0x000fe400078e00ff */
[----:B------:R-:W-:-:S10]  /*28d0*/  IMAD.MOV.U32 R27, RZ, RZ, -0x80000 ;  /* 0xfff80000ff1b7424 */ /* 0x000fd400078e00ff */
[----:B------:R-:W-:Y:S05]  /*28e0*/  @!P0 BRA `(.L_x_39) ;  /* 0x0000000000348947 */ /* 0x000fea0003800000 */
[----:B------:R-:W-:Y:S02]  /*28f0*/  ISETP.NE.AND P0, PT, R29, 0x7ff00000, PT ;  /* 0x7ff000001d00780c */ /* 0x000fe40003f05270 */
[----:B------:R-:W-:Y:S02]  /*2900*/  LOP3.LUT R27, R23, 0x80000000, R21, 0x48, !PT ;  /* 0x80000000171b7812 */ /* 0x000fe400078e4815 */
[----:B------:R-:W-:-:S13]  /*2910*/  ISETP.EQ.OR P0, PT, R36, RZ, !P0 ;  /* 0x000000ff2400720c */ /* 0x000fda0004702670 */
[----:B------:R-:W-:Y:S01]  /*2920*/  @P0 LOP3.LUT R18, R27, 0x7ff00000, RZ, 0xfc, !PT ;  /* 0x7ff000001b120812 */ /* 0x000fe200078efcff */
[----:B------:R-:W-:Y:S02]  /*2930*/  @!P0 IMAD.MOV.U32 R26, RZ, RZ, RZ ;  /* 0x000000ffff1a8224 */ /* 0x000fe400078e00ff */
[----:B------:R-:W-:Y:S02]  /*2940*/  @P0 IMAD.MOV.U32 R26, RZ, RZ, RZ ;  /* 0x000000ffff1a0224 */ /* 0x000fe400078e00ff */
[----:B------:R-:W-:Y:S01]  /*2950*/  @P0 IMAD.MOV.U32 R27, RZ, RZ, R18 ;  /* 0x000000ffff1b0224 */ /* 0x000fe200078e0012 */
[----:B------:R-:W-:Y:S06]  /*2960*/  BRA `(.L_x_39) ;  /* 0x0000000000147947 */ /* 0x000fec0003800000 */
.L_x_41:
[----:B------:R-:W-:Y:S01]  /*2970*/  LOP3.LUT R27, R21, 0x80000, RZ, 0xfc, !PT ;  /* 0x00080000151b7812 */ /* 0x000fe200078efcff */
[----:B------:R-:W-:Y:S01]  /*2980*/  IMAD.MOV.U32 R26, RZ, RZ, R20 ;  /* 0x000000ffff1a7224 */ /* 0x000fe200078e0014 */
[----:B------:R-:W-:Y:S06]  /*2990*/  BRA `(.L_x_39) ;  /* 0x0000000000087947 */ /* 0x000fec0003800000 */
.L_x_40:
[----:B------:R-:W-:Y:S01]  /*29a0*/  LOP3.LUT R27, R23, 0x80000, RZ, 0xfc, !PT ;  /* 0x00080000171b7812 */ /* 0x000fe200078efcff */
[----:B------:R-:W-:-:S07]  /*29b0*/  IMAD.MOV.U32 R26, RZ, RZ, R22 ;  /* 0x000000ffff1a7224 */ /* 0x000fce00078e0016 */
.L_x_39:
[----:B------:R-:W-:Y:S05]  /*29c0*/  BSYNC.RECONVERGENT B2 ;  /* 0x0000000000027941 */ /* 0x000fea0003800200 */
.L_x_37:
[----:B------:R-:W-:Y:S02]  /*29d0*/  IMAD.MOV.U32 R18, RZ, RZ, R0 ;  /* 0x000000ffff127224 */ /* 0x000fe400078e0000 */
[----:B------:R-:W-:Y:S02]  /*29e0*/  IMAD.MOV.U32 R19, RZ, RZ, 0x0 ;  /* 0x00000000ff137424 */ /* 0x000fe400078e00ff */
[----:B------:R-:W-:Y:S02]  /*29f0*/  IMAD.MOV.U32 R30, RZ, RZ, R26 ;  /* 0x000000ffff1e7224 */ /* 0x000fe400078e001a */
[----:B------:R-:W-:Y:S01]  /*2a00*/  IMAD.MOV.U32 R31, RZ, RZ, R27 ;  /* 0x000000ffff1f7224 */ /* 0x000fe200078e001b */
[----:B------:R-:W-:Y:S06]  /*2a10*/  RET.REL.NODEC R18 `(_Z31single_year_threshold_investingPdS_S_iiiidPiS_iS0_) ;  /* 0xffffffd412787950 */ /* 0x000fec0003c3ffff */
.L_x_42:
[----:B------:R-:W-:-:S00]  /*2a20*/  BRA `(.L_x_42) ;  /* 0xfffffffc00fc7947 */ /* 0x000fc0000383ffff */
[----:B------:R-:W-:-:S00]  /*2a30*/  NOP ;  /* 0x0000000000007918 */ /* 0x000fc00000000000 */
        /* <DEDUP_REMOVED lines=12> */
.L_x_44:


//--------------------- .nv.shared.reserved.0     --------------------------
	.section	.nv.shared.reserved.0,"aw",@nobits
	.weak		__nv_reservedSMEM_offset_0_alias
	.size		__nv_reservedSMEM_offset_0_alias, 0, 64
	.other		__nv_reservedSMEM_offset_0_alias,@"STO_CUDA_RESERVED_SHARED STV_DEFAULT"
__nv_reservedSMEM_offset_0_alias:
	.zero		0
	.zero		64


//--------------------- .nv.constant0._Z31single_year_threshold_investingPdS_S_iiiidPiS_iS0_ --------------------------
	.section	.nv.constant0._Z31single_year_threshold_investingPdS_S_iiiidPiS_iS0_,"a",@progbits
	.sectionflags	@""
	.align	4
.nv.constant0._Z31single_year_threshold_investingPdS_S_iiiidPiS_iS0_:
	.zero		976


//--------------------- SYMBOLS --------------------------

	.type		.nv.reservedSmem.offset0,@object
	.size		.nv.reservedSmem.offset0,0x4
